//
// Generated by NVIDIA NVVM Compiler
//
// Compiler Build ID: CL-36424714
// Cuda compilation tools, release 13.0, V13.0.88
// Based on NVVM 20.0.0
//

.version 9.0
.target sm_100
.address_size 64

	// .globl	_Z15item_freq_countiP11TransactionP4Item

.visible .entry _Z15item_freq_countiP11TransactionP4Item(
	.param .u32 _Z15item_freq_countiP11TransactionP4Item_param_0,
	.param .u64 .ptr .align 1 _Z15item_freq_countiP11TransactionP4Item_param_1,
	.param .u64 .ptr .align 1 _Z15item_freq_countiP11TransactionP4Item_param_2
)
{
	.reg .pred 	%p<9>;
	.reg .b32 	%r<42>;
	.reg .b64 	%rd<52>;

	ld.param.u32 	%r13, [_Z15item_freq_countiP11TransactionP4Item_param_0];
	ld.param.u64 	%rd9, [_Z15item_freq_countiP11TransactionP4Item_param_1];
	ld.param.u64 	%rd10, [_Z15item_freq_countiP11TransactionP4Item_param_2];
	cvta.to.global.u64 	%rd1, %rd10;
	cvta.to.global.u64 	%rd2, %rd9;
	mov.u32 	%r14, %ctaid.x;
	mov.u32 	%r1, %ntid.x;
	mov.u32 	%r15, %tid.x;
	mad.lo.s32 	%r39, %r14, %r1, %r15;
	setp.ge.s32 	%p1, %r39, %r13;
	@%p1 bra 	$L__BB0_11;
	add.s64 	%rd3, %rd2, 20;
	mov.u32 	%r16, %nctaid.x;
	mul.lo.s32 	%r3, %r16, %r1;
$L__BB0_2:
	mul.wide.s32 	%rd11, %r39, 4104;
	add.s64 	%rd12, %rd2, %rd11;
	add.s64 	%rd4, %rd12, 4;
	ld.global.u32 	%r5, [%rd12+4];
	setp.lt.s32 	%p2, %r5, 1;
	@%p2 bra 	$L__BB0_10;
	and.b32  	%r6, %r5, 3;
	setp.lt.u32 	%p3, %r5, 4;
	mov.b32 	%r41, 0;
	@%p3 bra 	$L__BB0_6;
	and.b32  	%r41, %r5, 2147483644;
	neg.s32 	%r40, %r41;
	add.s64 	%rd51, %rd3, %rd11;
$L__BB0_5:
	ld.global.u32 	%r18, [%rd51+-12];
	mul.wide.s32 	%rd14, %r18, 1036;
	add.s64 	%rd15, %rd1, %rd14;
	add.s64 	%rd16, %rd15, 4;
	atom.global.add.u32 	%r19, [%rd15+4], 1;
	atom.global.add.u32 	%r20, [%rd15+8], 1;
	mul.wide.s32 	%rd17, %r20, 4;
	add.s64 	%rd18, %rd16, %rd17;
	st.global.u32 	[%rd18+8], %r39;
	ld.global.u32 	%r21, [%rd51+-8];
	mul.wide.s32 	%rd19, %r21, 1036;
	add.s64 	%rd20, %rd1, %rd19;
	add.s64 	%rd21, %rd20, 4;
	atom.global.add.u32 	%r22, [%rd20+4], 1;
	atom.global.add.u32 	%r23, [%rd20+8], 1;
	mul.wide.s32 	%rd22, %r23, 4;
	add.s64 	%rd23, %rd21, %rd22;
	st.global.u32 	[%rd23+8], %r39;
	ld.global.u32 	%r24, [%rd51+-4];
	mul.wide.s32 	%rd24, %r24, 1036;
	add.s64 	%rd25, %rd1, %rd24;
	add.s64 	%rd26, %rd25, 4;
	atom.global.add.u32 	%r25, [%rd25+4], 1;
	atom.global.add.u32 	%r26, [%rd25+8], 1;
	mul.wide.s32 	%rd27, %r26, 4;
	add.s64 	%rd28, %rd26, %rd27;
	st.global.u32 	[%rd28+8], %r39;
	ld.global.u32 	%r27, [%rd51];
	mul.wide.s32 	%rd29, %r27, 1036;
	add.s64 	%rd30, %rd1, %rd29;
	add.s64 	%rd31, %rd30, 4;
	atom.global.add.u32 	%r28, [%rd30+4], 1;
	atom.global.add.u32 	%r29, [%rd30+8], 1;
	mul.wide.s32 	%rd32, %r29, 4;
	add.s64 	%rd33, %rd31, %rd32;
	st.global.u32 	[%rd33+8], %r39;
	add.s32 	%r40, %r40, 4;
	add.s64 	%rd51, %rd51, 16;
	setp.ne.s32 	%p4, %r40, 0;
	@%p4 bra 	$L__BB0_5;
$L__BB0_6:
	setp.eq.s32 	%p5, %r6, 0;
	@%p5 bra 	$L__BB0_10;
	mul.wide.u32 	%rd34, %r41, 4;
	add.s64 	%rd35, %rd4, %rd34;
	add.s64 	%rd8, %rd35, 4;
	ld.global.u32 	%r30, [%rd35+4];
	mul.wide.s32 	%rd36, %r30, 1036;
	add.s64 	%rd37, %rd1, %rd36;
	add.s64 	%rd38, %rd37, 4;
	atom.global.add.u32 	%r31, [%rd37+4], 1;
	atom.global.add.u32 	%r32, [%rd37+8], 1;
	mul.wide.s32 	%rd39, %r32, 4;
	add.s64 	%rd40, %rd38, %rd39;
	st.global.u32 	[%rd40+8], %r39;
	setp.eq.s32 	%p6, %r6, 1;
	@%p6 bra 	$L__BB0_10;
	ld.global.u32 	%r33, [%rd8+4];
	mul.wide.s32 	%rd41, %r33, 1036;
	add.s64 	%rd42, %rd1, %rd41;
	add.s64 	%rd43, %rd42, 4;
	atom.global.add.u32 	%r34, [%rd42+4], 1;
	atom.global.add.u32 	%r35, [%rd42+8], 1;
	mul.wide.s32 	%rd44, %r35, 4;
	add.s64 	%rd45, %rd43, %rd44;
	st.global.u32 	[%rd45+8], %r39;
	setp.eq.s32 	%p7, %r6, 2;
	@%p7 bra 	$L__BB0_10;
	ld.global.u32 	%r36, [%rd8+8];
	mul.wide.s32 	%rd46, %r36, 1036;
	add.s64 	%rd47, %rd1, %rd46;
	add.s64 	%rd48, %rd47, 4;
	atom.global.add.u32 	%r37, [%rd47+4], 1;
	atom.global.add.u32 	%r38, [%rd47+8], 1;
	mul.wide.s32 	%rd49, %r38, 4;
	add.s64 	%rd50, %rd48, %rd49;
	st.global.u32 	[%rd50+8], %r39;
$L__BB0_10:
	add.s32 	%r39, %r39, %r3;
	setp.lt.s32 	%p8, %r39, %r13;
	@%p8 bra 	$L__BB0_2;
$L__BB0_11:
	ret;

}
	// .globl	_Z23select_with_min_supportiP4ItemiP7ItemSetPi
.visible .entry _Z23select_with_min_supportiP4ItemiP7ItemSetPi(
	.param .u32 _Z23select_with_min_supportiP4ItemiP7ItemSetPi_param_0,
	.param .u64 .ptr .align 1 _Z23select_with_min_supportiP4ItemiP7ItemSetPi_param_1,
	.param .u32 _Z23select_with_min_supportiP4ItemiP7ItemSetPi_param_2,
	.param .u64 .ptr .align 1 _Z23select_with_min_supportiP4ItemiP7ItemSetPi_param_3,
	.param .u64 .ptr .align 1 _Z23select_with_min_supportiP4ItemiP7ItemSetPi_param_4
)
{
	.reg .pred 	%p<6>;
	.reg .b16 	%rs<2>;
	.reg .b32 	%r<18>;
	.reg .b64 	%rd<26>;

	ld.param.u32 	%r7, [_Z23select_with_min_supportiP4ItemiP7ItemSetPi_param_0];
	ld.param.u64 	%rd14, [_Z23select_with_min_supportiP4ItemiP7ItemSetPi_param_1];
	ld.param.u32 	%r8, [_Z23select_with_min_supportiP4ItemiP7ItemSetPi_param_2];
	ld.param.u64 	%rd15, [_Z23select_with_min_supportiP4ItemiP7ItemSetPi_param_3];
	ld.param.u64 	%rd13, [_Z23select_with_min_supportiP4ItemiP7ItemSetPi_param_4];
	cvta.to.global.u64 	%rd1, %rd15;
	cvta.to.global.u64 	%rd2, %rd14;
	mov.u32 	%r9, %ctaid.x;
	mov.u32 	%r1, %ntid.x;
	mov.u32 	%r10, %tid.x;
	mad.lo.s32 	%r17, %r9, %r1, %r10;
	setp.ge.s32 	%p1, %r17, %r7;
	@%p1 bra 	$L__BB1_7;
	add.s64 	%rd3, %rd1, 1036;
	add.s64 	%rd4, %rd2, 12;
	mov.u32 	%r11, %nctaid.x;
	mul.lo.s32 	%r3, %r11, %r1;
	cvta.to.global.u64 	%rd5, %rd13;
$L__BB1_2:
	mul.wide.s32 	%rd16, %r17, 1036;
	add.s64 	%rd17, %rd2, %rd16;
	add.s64 	%rd6, %rd17, 4;
	ld.global.u32 	%r12, [%rd17+4];
	setp.lt.s32 	%p2, %r12, %r8;
	@%p2 bra 	$L__BB1_6;
	atom.global.add.u32 	%r5, [%rd5], 1;
	ld.global.u32 	%r13, [%rd6];
	mul.wide.s32 	%rd18, %r5, 2068;
	add.s64 	%rd19, %rd1, %rd18;
	st.global.u32 	[%rd19], %r13;
	mov.b32 	%r14, 1;
	st.global.u32 	[%rd19+4], %r14;
	ld.global.u32 	%r15, [%rd6+-4];
	st.global.u32 	[%rd19+8], %r15;
	ld.global.u32 	%r16, [%rd6+4];
	st.global.u32 	[%rd19+1032], %r16;
	cvt.s64.s32 	%rd7, %r16;
	setp.eq.s32 	%p3, %r16, 0;
	@%p3 bra 	$L__BB1_6;
	add.s64 	%rd8, %rd3, %rd18;
	add.s64 	%rd9, %rd4, %rd16;
	shl.b64 	%rd10, %rd7, 2;
	mov.b64 	%rd25, 0;
$L__BB1_5:
	add.s64 	%rd23, %rd9, %rd25;
	ld.global.u8 	%rs1, [%rd23];
	add.s64 	%rd24, %rd8, %rd25;
	st.global.u8 	[%rd24], %rs1;
	add.s64 	%rd25, %rd25, 1;
	setp.lt.u64 	%p4, %rd25, %rd10;
	@%p4 bra 	$L__BB1_5;
$L__BB1_6:
	add.s32 	%r17, %r17, %r3;
	setp.lt.s32 	%p5, %r17, %r7;
	@%p5 bra 	$L__BB1_2;
$L__BB1_7:
	ret;

}
	// .globl	_Z18find_support_countPiP7ItemSetS_S1_P11Transaction
.visible .entry _Z18find_support_countPiP7ItemSetS_S1_P11Transaction(
	.param .u64 .ptr .align 1 _Z18find_support_countPiP7ItemSetS_S1_P11Transaction_param_0,
	.param .u64 .ptr .align 1 _Z18find_support_countPiP7ItemSetS_S1_P11Transaction_param_1,
	.param .u64 .ptr .align 1 _Z18find_support_countPiP7ItemSetS_S1_P11Transaction_param_2,
	.param .u64 .ptr .align 1 _Z18find_support_countPiP7ItemSetS_S1_P11Transaction_param_3,
	.param .u64 .ptr .align 1 _Z18find_support_countPiP7ItemSetS_S1_P11Transaction_param_4
)
{
	.reg .pred 	%p<109>;
	.reg .b16 	%rs<127>;
	.reg .b32 	%r<246>;
	.reg .b64 	%rd<64>;

	ld.param.u64 	%rd17, [_Z18find_support_countPiP7ItemSetS_S1_P11Transaction_param_0];
	ld.param.u64 	%rd18, [_Z18find_support_countPiP7ItemSetS_S1_P11Transaction_param_1];
	ld.param.u64 	%rd19, [_Z18find_support_countPiP7ItemSetS_S1_P11Transaction_param_4];
	cvta.to.global.u64 	%rd1, %rd19;
	cvta.to.global.u64 	%rd2, %rd18;
	cvta.to.global.u64 	%rd3, %rd17;
	mov.u32 	%r72, %ctaid.x;
	mov.u32 	%r73, %ntid.x;
	mov.u32 	%r74, %tid.x;
	mad.lo.s32 	%r215, %r72, %r73, %r74;
	ld.global.u32 	%r75, [%rd3];
	setp.ge.s32 	%p5, %r215, %r75;
	@%p5 bra 	$L__BB2_58;
$L__BB2_1:
	ld.param.u64 	%rd61, [_Z18find_support_countPiP7ItemSetS_S1_P11Transaction_param_3];
	mul.wide.s32 	%rd20, %r215, 2068;
	add.s64 	%rd5, %rd2, %rd20;
	add.s64 	%rd4, %rd5, 2060;
	ld.global.u32 	%r77, [%rd5+2060];
	ld.global.u32 	%r3, [%rd5+2064];
	cvta.to.global.u64 	%rd21, %rd61;
	mul.wide.s32 	%rd22, %r77, 2068;
	add.s64 	%rd6, %rd21, %rd22;
	ld.global.u32 	%r228, [%rd6+1032];
	setp.lt.s32 	%p6, %r228, 1;
	mov.b32 	%r229, 0;
	@%p6 bra 	$L__BB2_29;
	add.s64 	%rd7, %rd5, 1096;
	mov.b32 	%r229, 0;
	mov.u32 	%r218, %r229;
$L__BB2_3:
	mul.wide.u32 	%rd25, %r218, 4;
	add.s64 	%rd26, %rd6, %rd25;
	ld.global.u32 	%r8, [%rd26+1036];
	ld.global.u32 	%r9, [%rd4+-2056];
	setp.lt.s32 	%p8, %r9, 1;
	mov.b32 	%r226, -1;
	mov.pred 	%p107, 0;
	@%p8 bra 	$L__BB2_26;
	mul.wide.s32 	%rd27, %r8, 4104;
	add.s64 	%rd8, %rd1, %rd27;
	ld.global.u32 	%r10, [%rd8+4];
	mov.b16 	%rs107, 1;
	mov.b32 	%r226, -1;
	mov.b32 	%r219, 0;
$L__BB2_5:
	mov.u32 	%r12, %r226;
	setp.lt.s32 	%p9, %r10, 1;
	mul.wide.u32 	%rd28, %r219, 4;
	add.s64 	%rd29, %rd5, %rd28;
	ld.global.u32 	%r13, [%rd29+8];
	mov.b16 	%rs36, 0;
	mov.u16 	%rs116, %rs36;
	@%p9 bra 	$L__BB2_24;
	mov.b32 	%r221, 0;
$L__BB2_7:
	mul.wide.u32 	%rd30, %r221, 4;
	add.s64 	%rd31, %rd8, %rd30;
	ld.global.u32 	%r83, [%rd31+8];
	setp.ne.s32 	%p10, %r13, %r83;
	@%p10 bra 	$L__BB2_23;
	ld.global.u32 	%r15, [%rd4+-1028];
	setp.lt.s32 	%p11, %r15, 1;
	mov.b16 	%rs116, 1;
	mov.u32 	%r226, %r8;
	@%p11 bra 	$L__BB2_24;
	and.b32  	%r16, %r15, 15;
	setp.lt.u32 	%p12, %r15, 16;
	mov.b16 	%rs115, 0;
	mov.b32 	%r224, 0;
	@%p12 bra 	$L__BB2_12;
	and.b32  	%r224, %r15, 2147483632;
	neg.s32 	%r222, %r224;
	mov.b16 	%rs115, 0;
	mov.u64 	%rd63, %rd7;
$L__BB2_11:
	.pragma "nounroll";
	ld.global.u32 	%r85, [%rd63+-60];
	setp.eq.s32 	%p13, %r85, %r8;
	ld.global.u32 	%r87, [%rd63+-56];
	setp.eq.s32 	%p14, %r87, %r8;
	ld.global.u32 	%r89, [%rd63+-52];
	setp.eq.s32 	%p15, %r89, %r8;
	ld.global.u32 	%r91, [%rd63+-48];
	setp.eq.s32 	%p16, %r91, %r8;
	ld.global.u32 	%r93, [%rd63+-44];
	setp.eq.s32 	%p17, %r93, %r8;
	ld.global.u32 	%r95, [%rd63+-40];
	setp.eq.s32 	%p18, %r95, %r8;
	ld.global.u32 	%r97, [%rd63+-36];
	setp.eq.s32 	%p19, %r97, %r8;
	ld.global.u32 	%r99, [%rd63+-32];
	setp.eq.s32 	%p20, %r99, %r8;
	ld.global.u32 	%r101, [%rd63+-28];
	setp.eq.s32 	%p21, %r101, %r8;
	ld.global.u32 	%r103, [%rd63+-24];
	setp.eq.s32 	%p22, %r103, %r8;
	ld.global.u32 	%r105, [%rd63+-20];
	setp.eq.s32 	%p23, %r105, %r8;
	ld.global.u32 	%r107, [%rd63+-16];
	setp.eq.s32 	%p24, %r107, %r8;
	ld.global.u32 	%r109, [%rd63+-12];
	setp.eq.s32 	%p25, %r109, %r8;
	ld.global.u32 	%r111, [%rd63+-8];
	setp.eq.s32 	%p26, %r111, %r8;
	ld.global.u32 	%r113, [%rd63+-4];
	setp.eq.s32 	%p27, %r113, %r8;
	ld.global.u32 	%r115, [%rd63];
	setp.eq.s32 	%p28, %r115, %r8;
	selp.b16 	%rs41, 1, %rs115, %p13;
	selp.b16 	%rs42, 1, %rs41, %p14;
	selp.b16 	%rs43, 1, %rs42, %p15;
	selp.b16 	%rs44, 1, %rs43, %p16;
	selp.b16 	%rs45, 1, %rs44, %p17;
	selp.b16 	%rs46, 1, %rs45, %p18;
	selp.b16 	%rs47, 1, %rs46, %p19;
	selp.b16 	%rs48, 1, %rs47, %p20;
	selp.b16 	%rs49, 1, %rs48, %p21;
	selp.b16 	%rs50, 1, %rs49, %p22;
	selp.b16 	%rs51, 1, %rs50, %p23;
	selp.b16 	%rs52, 1, %rs51, %p24;
	selp.b16 	%rs53, 1, %rs52, %p25;
	selp.b16 	%rs54, 1, %rs53, %p26;
	selp.b16 	%rs55, 1, %rs54, %p27;
	selp.b16 	%rs115, 1, %rs55, %p28;
	add.s32 	%r222, %r222, 16;
	add.s64 	%rd63, %rd63, 64;
	setp.ne.s32 	%p29, %r222, 0;
	@%p29 bra 	$L__BB2_11;
$L__BB2_12:
	setp.eq.s32 	%p30, %r16, 0;
	@%p30 bra 	$L__BB2_22;
	and.b32  	%r22, %r15, 7;
	setp.lt.u32 	%p31, %r16, 8;
	@%p31 bra 	$L__BB2_15;
	mul.wide.u32 	%rd32, %r224, 4;
	add.s64 	%rd33, %rd5, %rd32;
	ld.global.u32 	%r116, [%rd33+1036];
	setp.eq.s32 	%p32, %r116, %r8;
	ld.global.u32 	%r118, [%rd33+1040];
	setp.eq.s32 	%p33, %r118, %r8;
	ld.global.u32 	%r120, [%rd33+1044];
	setp.eq.s32 	%p34, %r120, %r8;
	ld.global.u32 	%r122, [%rd33+1048];
	setp.eq.s32 	%p35, %r122, %r8;
	ld.global.u32 	%r124, [%rd33+1052];
	setp.eq.s32 	%p36, %r124, %r8;
	ld.global.u32 	%r126, [%rd33+1056];
	setp.eq.s32 	%p37, %r126, %r8;
	ld.global.u32 	%r128, [%rd33+1060];
	setp.eq.s32 	%p38, %r128, %r8;
	ld.global.u32 	%r130, [%rd33+1064];
	setp.eq.s32 	%p39, %r130, %r8;
	selp.b16 	%rs57, 1, %rs115, %p32;
	selp.b16 	%rs58, 1, %rs57, %p33;
	selp.b16 	%rs59, 1, %rs58, %p34;
	selp.b16 	%rs60, 1, %rs59, %p35;
	selp.b16 	%rs61, 1, %rs60, %p36;
	selp.b16 	%rs62, 1, %rs61, %p37;
	selp.b16 	%rs63, 1, %rs62, %p38;
	selp.b16 	%rs115, 1, %rs63, %p39;
	add.s32 	%r224, %r224, 8;
$L__BB2_15:
	setp.eq.s32 	%p40, %r22, 0;
	@%p40 bra 	$L__BB2_22;
	and.b32  	%r25, %r15, 3;
	setp.lt.u32 	%p41, %r22, 4;
	@%p41 bra 	$L__BB2_18;
	mul.wide.u32 	%rd34, %r224, 4;
	add.s64 	%rd35, %rd5, %rd34;
	ld.global.u32 	%r131, [%rd35+1036];
	setp.eq.s32 	%p42, %r131, %r8;
	ld.global.u32 	%r133, [%rd35+1040];
	setp.eq.s32 	%p43, %r133, %r8;
	ld.global.u32 	%r135, [%rd35+1044];
	setp.eq.s32 	%p44, %r135, %r8;
	ld.global.u32 	%r137, [%rd35+1048];
	setp.eq.s32 	%p45, %r137, %r8;
	selp.b16 	%rs65, 1, %rs115, %p42;
	selp.b16 	%rs66, 1, %rs65, %p43;
	selp.b16 	%rs67, 1, %rs66, %p44;
	selp.b16 	%rs115, 1, %rs67, %p45;
	add.s32 	%r224, %r224, 4;
$L__BB2_18:
	setp.eq.s32 	%p46, %r25, 0;
	@%p46 bra 	$L__BB2_22;
	mul.wide.u32 	%rd36, %r224, 4;
	add.s64 	%rd11, %rd5, %rd36;
	ld.global.u32 	%r138, [%rd11+1036];
	setp.eq.s32 	%p47, %r138, %r8;
	selp.b16 	%rs115, 1, %rs115, %p47;
	setp.eq.s32 	%p48, %r25, 1;
	@%p48 bra 	$L__BB2_22;
	ld.global.u32 	%r139, [%rd11+1040];
	setp.eq.s32 	%p49, %r139, %r8;
	selp.b16 	%rs115, 1, %rs115, %p49;
	setp.eq.s32 	%p50, %r25, 2;
	@%p50 bra 	$L__BB2_22;
	ld.global.u32 	%r140, [%rd11+1044];
	setp.eq.s32 	%p51, %r140, %r8;
	selp.b16 	%rs115, 1, %rs115, %p51;
$L__BB2_22:
	and.b16  	%rs69, %rs115, 255;
	setp.eq.s16 	%p52, %rs69, 0;
	mov.u32 	%r226, %r8;
	@%p52 bra 	$L__BB2_24;
$L__BB2_23:
	add.s32 	%r221, %r221, 1;
	setp.lt.s32 	%p53, %r221, %r10;
	mov.u32 	%r226, %r12;
	mov.u16 	%rs116, %rs36;
	@%p53 bra 	$L__BB2_7;
$L__BB2_24:
	and.b16  	%rs107, %rs116, %rs107;
	add.s32 	%r219, %r219, 1;
	setp.ne.s32 	%p54, %r219, %r9;
	@%p54 bra 	$L__BB2_5;
	setp.eq.s16 	%p107, %rs107, 0;
$L__BB2_26:
	@%p107 bra 	$L__BB2_28;
	ld.global.u32 	%r141, [%rd4+-1028];
	add.s32 	%r142, %r141, 1;
	st.global.u32 	[%rd4+-1028], %r142;
	mul.wide.s32 	%rd37, %r141, 4;
	add.s64 	%rd38, %rd5, %rd37;
	st.global.u32 	[%rd38+1036], %r226;
	add.s32 	%r229, %r229, 1;
	ld.global.u32 	%r228, [%rd6+1032];
$L__BB2_28:
	add.s32 	%r218, %r218, 1;
	setp.lt.s32 	%p55, %r218, %r228;
	@%p55 bra 	$L__BB2_3;
$L__BB2_29:
	ld.param.u64 	%rd62, [_Z18find_support_countPiP7ItemSetS_S1_P11Transaction_param_3];
	cvta.to.global.u64 	%rd39, %rd62;
	mul.wide.s32 	%rd40, %r3, 2068;
	add.s64 	%rd12, %rd39, %rd40;
	ld.global.u32 	%r243, [%rd12+1032];
	setp.lt.s32 	%p56, %r243, 1;
	mov.b32 	%r244, 0;
	@%p56 bra 	$L__BB2_57;
	mov.b32 	%r244, 0;
	mov.u32 	%r233, %r244;
$L__BB2_31:
	mul.wide.u32 	%rd41, %r233, 4;
	add.s64 	%rd42, %rd12, %rd41;
	ld.global.u32 	%r42, [%rd42+1036];
	ld.global.u32 	%r43, [%rd4+-2056];
	setp.lt.s32 	%p58, %r43, 1;
	mov.b32 	%r241, -1;
	mov.pred 	%p108, 0;
	@%p58 bra 	$L__BB2_54;
	mul.wide.s32 	%rd43, %r42, 4104;
	add.s64 	%rd13, %rd1, %rd43;
	ld.global.u32 	%r44, [%rd13+4];
	mov.b16 	%rs117, 1;
	mov.b32 	%r241, -1;
	mov.b32 	%r234, 0;
$L__BB2_33:
	mov.u32 	%r46, %r241;
	setp.lt.s32 	%p59, %r44, 1;
	mul.wide.u32 	%rd44, %r234, 4;
	add.s64 	%rd45, %rd5, %rd44;
	ld.global.u32 	%r47, [%rd45+8];
	mov.b16 	%rs72, 0;
	mov.u16 	%rs126, %rs72;
	@%p59 bra 	$L__BB2_52;
	mov.b32 	%r236, 0;
$L__BB2_35:
	mul.wide.u32 	%rd46, %r236, 4;
	add.s64 	%rd47, %rd13, %rd46;
	ld.global.u32 	%r149, [%rd47+8];
	setp.ne.s32 	%p60, %r47, %r149;
	@%p60 bra 	$L__BB2_51;
	ld.global.u32 	%r49, [%rd4+-1028];
	setp.lt.s32 	%p61, %r49, 1;
	mov.b16 	%rs126, 1;
	mov.u32 	%r241, %r42;
	@%p61 bra 	$L__BB2_52;
	and.b32  	%r50, %r49, 15;
	setp.lt.u32 	%p62, %r49, 16;
	mov.b16 	%rs125, 0;
	mov.b32 	%r239, 0;
	@%p62 bra 	$L__BB2_40;
	and.b32  	%r239, %r49, 2147483632;
	mov.b16 	%rs125, 0;
	mov.b32 	%r237, 0;
$L__BB2_39:
	.pragma "nounroll";
	mul.wide.u32 	%rd48, %r237, 4;
	add.s64 	%rd49, %rd5, %rd48;
	ld.global.u32 	%r152, [%rd49+1036];
	setp.eq.s32 	%p63, %r152, %r42;
	ld.global.u32 	%r154, [%rd49+1040];
	setp.eq.s32 	%p64, %r154, %r42;
	ld.global.u32 	%r156, [%rd49+1044];
	setp.eq.s32 	%p65, %r156, %r42;
	ld.global.u32 	%r158, [%rd49+1048];
	setp.eq.s32 	%p66, %r158, %r42;
	ld.global.u32 	%r160, [%rd49+1052];
	setp.eq.s32 	%p67, %r160, %r42;
	ld.global.u32 	%r162, [%rd49+1056];
	setp.eq.s32 	%p68, %r162, %r42;
	ld.global.u32 	%r164, [%rd49+1060];
	setp.eq.s32 	%p69, %r164, %r42;
	ld.global.u32 	%r166, [%rd49+1064];
	setp.eq.s32 	%p70, %r166, %r42;
	ld.global.u32 	%r168, [%rd49+1068];
	setp.eq.s32 	%p71, %r168, %r42;
	ld.global.u32 	%r170, [%rd49+1072];
	setp.eq.s32 	%p72, %r170, %r42;
	ld.global.u32 	%r172, [%rd49+1076];
	setp.eq.s32 	%p73, %r172, %r42;
	ld.global.u32 	%r174, [%rd49+1080];
	setp.eq.s32 	%p74, %r174, %r42;
	ld.global.u32 	%r176, [%rd49+1084];
	setp.eq.s32 	%p75, %r176, %r42;
	ld.global.u32 	%r178, [%rd49+1088];
	setp.eq.s32 	%p76, %r178, %r42;
	ld.global.u32 	%r180, [%rd49+1092];
	setp.eq.s32 	%p77, %r180, %r42;
	ld.global.u32 	%r182, [%rd49+1096];
	setp.eq.s32 	%p78, %r182, %r42;
	selp.b16 	%rs77, 1, %rs125, %p63;
	selp.b16 	%rs78, 1, %rs77, %p64;
	selp.b16 	%rs79, 1, %rs78, %p65;
	selp.b16 	%rs80, 1, %rs79, %p66;
	selp.b16 	%rs81, 1, %rs80, %p67;
	selp.b16 	%rs82, 1, %rs81, %p68;
	selp.b16 	%rs83, 1, %rs82, %p69;
	selp.b16 	%rs84, 1, %rs83, %p70;
	selp.b16 	%rs85, 1, %rs84, %p71;
	selp.b16 	%rs86, 1, %rs85, %p72;
	selp.b16 	%rs87, 1, %rs86, %p73;
	selp.b16 	%rs88, 1, %rs87, %p74;
	selp.b16 	%rs89, 1, %rs88, %p75;
	selp.b16 	%rs90, 1, %rs89, %p76;
	selp.b16 	%rs91, 1, %rs90, %p77;
	selp.b16 	%rs125, 1, %rs91, %p78;
	add.s32 	%r237, %r237, 16;
	setp.ne.s32 	%p79, %r237, %r239;
	@%p79 bra 	$L__BB2_39;
$L__BB2_40:
	setp.eq.s32 	%p80, %r50, 0;
	@%p80 bra 	$L__BB2_50;
	and.b32  	%r55, %r49, 7;
	setp.lt.u32 	%p81, %r50, 8;
	@%p81 bra 	$L__BB2_43;
	mul.wide.u32 	%rd50, %r239, 4;
	add.s64 	%rd51, %rd5, %rd50;
	ld.global.u32 	%r183, [%rd51+1036];
	setp.eq.s32 	%p82, %r183, %r42;
	ld.global.u32 	%r185, [%rd51+1040];
	setp.eq.s32 	%p83, %r185, %r42;
	ld.global.u32 	%r187, [%rd51+1044];
	setp.eq.s32 	%p84, %r187, %r42;
	ld.global.u32 	%r189, [%rd51+1048];
	setp.eq.s32 	%p85, %r189, %r42;
	ld.global.u32 	%r191, [%rd51+1052];
	setp.eq.s32 	%p86, %r191, %r42;
	ld.global.u32 	%r193, [%rd51+1056];
	setp.eq.s32 	%p87, %r193, %r42;
	ld.global.u32 	%r195, [%rd51+1060];
	setp.eq.s32 	%p88, %r195, %r42;
	ld.global.u32 	%r197, [%rd51+1064];
	setp.eq.s32 	%p89, %r197, %r42;
	selp.b16 	%rs93, 1, %rs125, %p82;
	selp.b16 	%rs94, 1, %rs93, %p83;
	selp.b16 	%rs95, 1, %rs94, %p84;
	selp.b16 	%rs96, 1, %rs95, %p85;
	selp.b16 	%rs97, 1, %rs96, %p86;
	selp.b16 	%rs98, 1, %rs97, %p87;
	selp.b16 	%rs99, 1, %rs98, %p88;
	selp.b16 	%rs125, 1, %rs99, %p89;
	add.s32 	%r239, %r239, 8;
$L__BB2_43:
	setp.eq.s32 	%p90, %r55, 0;
	@%p90 bra 	$L__BB2_50;
	and.b32  	%r58, %r49, 3;
	setp.lt.u32 	%p91, %r55, 4;
	@%p91 bra 	$L__BB2_46;
	mul.wide.u32 	%rd52, %r239, 4;
	add.s64 	%rd53, %rd5, %rd52;
	ld.global.u32 	%r198, [%rd53+1036];
	setp.eq.s32 	%p92, %r198, %r42;
	ld.global.u32 	%r200, [%rd53+1040];
	setp.eq.s32 	%p93, %r200, %r42;
	ld.global.u32 	%r202, [%rd53+1044];
	setp.eq.s32 	%p94, %r202, %r42;
	ld.global.u32 	%r204, [%rd53+1048];
	setp.eq.s32 	%p95, %r204, %r42;
	selp.b16 	%rs101, 1, %rs125, %p92;
	selp.b16 	%rs102, 1, %rs101, %p93;
	selp.b16 	%rs103, 1, %rs102, %p94;
	selp.b16 	%rs125, 1, %rs103, %p95;
	add.s32 	%r239, %r239, 4;
$L__BB2_46:
	setp.eq.s32 	%p96, %r58, 0;
	@%p96 bra 	$L__BB2_50;
	mul.wide.u32 	%rd54, %r239, 4;
	add.s64 	%rd14, %rd5, %rd54;
	ld.global.u32 	%r205, [%rd14+1036];
	setp.eq.s32 	%p97, %r205, %r42;
	selp.b16 	%rs125, 1, %rs125, %p97;
	setp.eq.s32 	%p98, %r58, 1;
	@%p98 bra 	$L__BB2_50;
	ld.global.u32 	%r206, [%rd14+1040];
	setp.eq.s32 	%p99, %r206, %r42;
	selp.b16 	%rs125, 1, %rs125, %p99;
	setp.eq.s32 	%p100, %r58, 2;
	@%p100 bra 	$L__BB2_50;
	ld.global.u32 	%r207, [%rd14+1044];
	setp.eq.s32 	%p101, %r207, %r42;
	selp.b16 	%rs125, 1, %rs125, %p101;
$L__BB2_50:
	and.b16  	%rs105, %rs125, 255;
	setp.eq.s16 	%p102, %rs105, 0;
	mov.u32 	%r241, %r42;
	@%p102 bra 	$L__BB2_52;
$L__BB2_51:
	add.s32 	%r236, %r236, 1;
	setp.lt.s32 	%p103, %r236, %r44;
	mov.u32 	%r241, %r46;
	mov.u16 	%rs126, %rs72;
	@%p103 bra 	$L__BB2_35;
$L__BB2_52:
	and.b16  	%rs117, %rs126, %rs117;
	add.s32 	%r234, %r234, 1;
	setp.ne.s32 	%p104, %r234, %r43;
	@%p104 bra 	$L__BB2_33;
	setp.eq.s16 	%p108, %rs117, 0;
$L__BB2_54:
	@%p108 bra 	$L__BB2_56;
	ld.global.u32 	%r208, [%rd4+-1028];
	add.s32 	%r209, %r208, 1;
	st.global.u32 	[%rd4+-1028], %r209;
	mul.wide.s32 	%rd55, %r208, 4;
	add.s64 	%rd56, %rd5, %rd55;
	st.global.u32 	[%rd56+1036], %r241;
	add.s32 	%r244, %r244, 1;
	ld.global.u32 	%r243, [%rd12+1032];
$L__BB2_56:
	add.s32 	%r233, %r233, 1;
	setp.lt.s32 	%p105, %r233, %r243;
	@%p105 bra 	$L__BB2_31;
$L__BB2_57:
	ld.param.u64 	%rd60, [_Z18find_support_countPiP7ItemSetS_S1_P11Transaction_param_2];
	cvta.to.global.u64 	%rd57, %rd60;
	atom.global.add.u32 	%r210, [%rd57], 1;
	add.s32 	%r211, %r244, %r229;
	mul.wide.s32 	%rd58, %r210, 2068;
	add.s64 	%rd59, %rd2, %rd58;
	st.global.u32 	[%rd59], %r211;
	mov.u32 	%r212, %nctaid.x;
	mov.u32 	%r213, %ntid.x;
	mad.lo.s32 	%r215, %r212, %r213, %r215;
	ld.global.u32 	%r214, [%rd3];
	setp.lt.s32 	%p106, %r215, %r214;
	@%p106 bra 	$L__BB2_1;
$L__BB2_58:
	ret;

}


// ===== COMPILED SASS (sm_100) =====

	.target	sm_100

	.elftype	@"ET_EXEC"


//--------------------- .note.nv.tkinfo           --------------------------
	.section	.note.nv.tkinfo,"",@"SHT_NOTE"
	.sectionflags	@"SHF_NOTE_NV_TKINFO"
	.tkinfo
        /*0018*/ 	.word	0x00000002
        /*0030*/ 	.string	""
        /*0030*/ 	.string	"ptxas"
        /*0030*/ 	.string	"Cuda compilation tools, release 13.0, V13.0.88"
        /*0030*/ 	.string	"Build cuda_13.0.r13.0/compiler.36424714_0"
        /*0030*/ 	.string	"-arch sm_100 -m 64 "



//--------------------- .note.nv.cuinfo           --------------------------
	.section	.note.nv.cuinfo,"",@"SHT_NOTE"
	.sectionflags	@"SHF_NOTE_NV_CUINFO"
        /*0018*/ 	.short	0x0002
        /*001a*/ 	.short	0x0064
        /*001c*/ 	.short	0x0082
	.zero		2


//--------------------- .nv.info                  --------------------------
	.section	.nv.info,"",@"SHT_CUDA_INFO"
	.align	4


	//----- nvinfo : EIATTR_REGCOUNT
	.align		4
        /*0000*/ 	.byte	0x04, 0x2f
        /*0002*/ 	.short	(.L_1 - .L_0)
	.align		4
.L_0:
        /*0004*/ 	.word	index@(_Z15item_freq_countiP11TransactionP4Item)
        /*0008*/ 	.word	0x00000018


	//----- nvinfo : EIATTR_FRAME_SIZE
	.align		4
.L_1:
        /*000c*/ 	.byte	0x04, 0x11
        /*000e*/ 	.short	(.L_3 - .L_2)
	.align		4
.L_2:
        /*0010*/ 	.word	index@(_Z15item_freq_countiP11TransactionP4Item)
        /*0014*/ 	.word	0x00000000


	//----- nvinfo : EIATTR_REGCOUNT
	.align		4
.L_3:
        /*0018*/ 	.byte	0x04, 0x2f
        /*001a*/ 	.short	(.L_5 - .L_4)
	.align		4
.L_4:
        /*001c*/ 	.word	index@(_Z23select_with_min_supportiP4ItemiP7ItemSetPi)
        /*0020*/ 	.word	0x00000014


	//----- nvinfo : EIATTR_FRAME_SIZE
	.align		4
.L_5:
        /*0024*/ 	.byte	0x04, 0x11
        /*0026*/ 	.short	(.L_7 - .L_6)
	.align		4
.L_6:
        /*0028*/ 	.word	index@(_Z23select_with_min_supportiP4ItemiP7ItemSetPi)
        /*002c*/ 	.word	0x00000000


	//----- nvinfo : EIATTR_REGCOUNT
	.align		4
.L_7:
        /*0030*/ 	.byte	0x04, 0x2f
        /*0032*/ 	.short	(.L_9 - .L_8)
	.align		4
.L_8:
        /*0034*/ 	.word	index@(_Z18find_support_countPiP7ItemSetS_S1_P11Transaction)
        /*0038*/ 	.word	0x0000001f


	//----- nvinfo : EIATTR_FRAME_SIZE
	.align		4
.L_9:
        /*003c*/ 	.byte	0x04, 0x11
        /*003e*/ 	.short	(.L_11 - .L_10)
	.align		4
.L_10:
        /*0040*/ 	.word	index@(_Z18find_support_countPiP7ItemSetS_S1_P11Transaction)
        /*0044*/ 	.word	0x00000000


	//----- nvinfo : EIATTR_MIN_STACK_SIZE
	.align		4
.L_11:
        /*0048*/ 	.byte	0x04, 0x12
        /*004a*/ 	.short	(.L_13 - .L_12)
	.align		4
.L_12:
        /*004c*/ 	.word	index@(_Z18find_support_countPiP7ItemSetS_S1_P11Transaction)
        /*0050*/ 	.word	0x00000000


	//----- nvinfo : EIATTR_MIN_STACK_SIZE
	.align		4
.L_13:
        /*0054*/ 	.byte	0x04, 0x12
        /*0056*/ 	.short	(.L_15 - .L_14)
	.align		4
.L_14:
        /*0058*/ 	.word	index@(_Z23select_with_min_supportiP4ItemiP7ItemSetPi)
        /*005c*/ 	.word	0x00000000


	//----- nvinfo : EIATTR_MIN_STACK_SIZE
	.align		4
.L_15:
        /*0060*/ 	.byte	0x04, 0x12
        /*0062*/ 	.short	(.L_17 - .L_16)
	.align		4
.L_16:
        /*0064*/ 	.word	index@(_Z15item_freq_countiP11TransactionP4Item)
        /*0068*/ 	.word	0x00000000
.L_17:


//--------------------- .nv.compat                --------------------------
	.section	.nv.compat,"",@"SHT_CUDA_COMPAT_INFO"
	.align	4
        /*0000*/ 	.byte	0x02, 0x09, 0x00, 0x00, 0x02, 0x02, 0x01, 0x00, 0x02, 0x05, 0x05, 0x00, 0x03, 0x07, 0x01, 0x01
        /*0010*/ 	.byte	0x02, 0x03, 0x00, 0x00, 0x02, 0x06, 0x01, 0x00, 0x04, 0x0b, 0x08, 0x00, 0x09, 0x00, 0x00, 0x00
        /*0020*/ 	.byte	0x00, 0x00, 0x00, 0x00


//--------------------- .nv.info._Z18find_support_countPiP7ItemSetS_S1_P11Transaction --------------------------
	.section	.nv.info._Z18find_support_countPiP7ItemSetS_S1_P11Transaction,"",@"SHT_CUDA_INFO"
	.sectionflags	@""
	.align	4


	//----- nvinfo : EIATTR_CUDA_API_VERSION
	.align		4
        /*0000*/ 	.byte	0x04, 0x37
        /*0002*/ 	.short	(.L_19 - .L_18)
.L_18:
        /*0004*/ 	.word	0x00000082


	//----- nvinfo : EIATTR_KPARAM_INFO
	.align		4
.L_19:
        /*0008*/ 	.byte	0x04, 0x17
        /*000a*/ 	.short	(.L_21 - .L_20)
.L_20:
        /*000c*/ 	.word	0x00000000
        /*0010*/ 	.short	0x0004
        /*0012*/ 	.short	0x0020
        /*0014*/ 	.byte	0x00, 0xf5, 0x21, 0x00


	//----- nvinfo : EIATTR_KPARAM_INFO
	.align		4
.L_21:
        /*0018*/ 	.byte	0x04, 0x17
        /*001a*/ 	.short	(.L_23 - .L_22)
.L_22:
        /*001c*/ 	.word	0x00000000
        /*0020*/ 	.short	0x0003
        /*0022*/ 	.short	0x0018
        /*0024*/ 	.byte	0x00, 0xf5, 0x21, 0x00


	//----- nvinfo : EIATTR_KPARAM_INFO
	.align		4
.L_23:
        /*0028*/ 	.byte	0x04, 0x17
        /*002a*/ 	.short	(.L_25 - .L_24)
.L_24:
        /*002c*/ 	.word	0x00000000
        /*0030*/ 	.short	0x0002
        /*0032*/ 	.short	0x0010
        /*0034*/ 	.byte	0x00, 0xf5, 0x21, 0x00


	//----- nvinfo : EIATTR_KPARAM_INFO
	.align		4
.L_25:
        /*0038*/ 	.byte	0x04, 0x17
        /*003a*/ 	.short	(.L_27 - .L_26)
.L_26:
        /*003c*/ 	.word	0x00000000
        /*0040*/ 	.short	0x0001
        /*0042*/ 	.short	0x0008
        /*0044*/ 	.byte	0x00, 0xf5, 0x21, 0x00


	//----- nvinfo : EIATTR_KPARAM_INFO
	.align		4
.L_27:
        /*0048*/ 	.byte	0x04, 0x17
        /*004a*/ 	.short	(.L_29 - .L_28)
.L_28:
        /*004c*/ 	.word	0x00000000
        /*0050*/ 	.short	0x0000
        /*0052*/ 	.short	0x0000
        /*0054*/ 	.byte	0x00, 0xf5, 0x21, 0x00


	//----- nvinfo : EIATTR_SPARSE_MMA_MASK
	.align		4
.L_29:
        /*0058*/ 	.byte	0x03, 0x50
        /*005a*/ 	.short	0x0000


	//----- nvinfo : EIATTR_MAXREG_COUNT
	.align		4
        /*005c*/ 	.byte	0x03, 0x1b
        /*005e*/ 	.short	0x00ff


	//----- nvinfo : EIATTR_MERCURY_ISA_VERSION
	.align		4
        /*0060*/ 	.byte	0x03, 0x5f
        /*0062*/ 	.short	0x0101


	//----- nvinfo : EIATTR_INT_WARP_WIDE_INSTR_OFFSETS
	.align		4
        /*0064*/ 	.byte	0x04, 0x31
        /*0066*/ 	.short	(.L_31 - .L_30)


	//   ....[0]....
.L_30:
        /*0068*/ 	.word	0x00001cd0


	//   ....[1]....
        /*006c*/ 	.word	0x00001d90


	//----- nvinfo : EIATTR_VRC_CTA_INIT_COUNT
	.align		4
.L_31:
        /*0070*/ 	.byte	0x02, 0x4a
	.zero		1
	.zero		1


	//----- nvinfo : EIATTR_EXIT_INSTR_OFFSETS
	.align		4
        /*0074*/ 	.byte	0x04, 0x1c
        /*0076*/ 	.short	(.L_33 - .L_32)


	//   ....[0]....
.L_32:
        /*0078*/ 	.word	0x00000090


	//   ....[1]....
        /*007c*/ 	.word	0x00001e30


	//----- nvinfo : EIATTR_CRS_STACK_SIZE
	.align		4
.L_33:
        /*0080*/ 	.byte	0x04, 0x1e
        /*0082*/ 	.short	(.L_35 - .L_34)
.L_34:
        /*0084*/ 	.word	0x00000000


	//----- nvinfo : EIATTR_CBANK_PARAM_SIZE
	.align		4
.L_35:
        /*0088*/ 	.byte	0x03, 0x19
        /*008a*/ 	.short	0x0028


	//----- nvinfo : EIATTR_PARAM_CBANK
	.align		4
        /*008c*/ 	.byte	0x04, 0x0a
        /*008e*/ 	.short	(.L_37 - .L_36)
	.align		4
.L_36:
        /*0090*/ 	.word	index@(.nv.constant0._Z18find_support_countPiP7ItemSetS_S1_P11Transaction)
        /*0094*/ 	.short	0x0380
        /*0096*/ 	.short	0x0028


	//----- nvinfo : EIATTR_SW_WAR
	.align		4
.L_37:
        /*0098*/ 	.byte	0x04, 0x36
        /*009a*/ 	.short	(.L_39 - .L_38)
.L_38:
        /*009c*/ 	.word	0x00000008
.L_39:


//--------------------- .nv.info._Z23select_with_min_supportiP4ItemiP7ItemSetPi --------------------------
	.section	.nv.info._Z23select_with_min_supportiP4ItemiP7ItemSetPi,"",@"SHT_CUDA_INFO"
	.sectionflags	@""
	.align	4


	//----- nvinfo : EIATTR_CUDA_API_VERSION
	.align		4
        /*0000*/ 	.byte	0x04, 0x37
        /*0002*/ 	.short	(.L_41 - .L_40)
.L_40:
        /*0004*/ 	.word	0x00000082


	//----- nvinfo : EIATTR_KPARAM_INFO
	.align		4
.L_41:
        /*0008*/ 	.byte	0x04, 0x17
        /*000a*/ 	.short	(.L_43 - .L_42)
.L_42:
        /*000c*/ 	.word	0x00000000
        /*0010*/ 	.short	0x0004
        /*0012*/ 	.short	0x0020
        /*0014*/ 	.byte	0x00, 0xf5, 0x21, 0x00


	//----- nvinfo : EIATTR_KPARAM_INFO
	.align		4
.L_43:
        /*0018*/ 	.byte	0x04, 0x17
        /*001a*/ 	.short	(.L_45 - .L_44)
.L_44:
        /*001c*/ 	.word	0x00000000
        /*0020*/ 	.short	0x0003
        /*0022*/ 	.short	0x0018
        /*0024*/ 	.byte	0x00, 0xf5, 0x21, 0x00


	//----- nvinfo : EIATTR_KPARAM_INFO
	.align		4
.L_45:
        /*0028*/ 	.byte	0x04, 0x17
        /*002a*/ 	.short	(.L_47 - .L_46)
.L_46:
        /*002c*/ 	.word	0x00000000
        /*0030*/ 	.short	0x0002
        /*0032*/ 	.short	0x0010
        /*0034*/ 	.byte	0x00, 0xf0, 0x11, 0x00


	//----- nvinfo : EIATTR_KPARAM_INFO
	.align		4
.L_47:
        /*0038*/ 	.byte	0x04, 0x17
        /*003a*/ 	.short	(.L_49 - .L_48)
.L_48:
        /*003c*/ 	.word	0x00000000
        /*0040*/ 	.short	0x0001
        /*0042*/ 	.short	0x0008
        /*0044*/ 	.byte	0x00, 0xf5, 0x21, 0x00


	//----- nvinfo : EIATTR_KPARAM_INFO
	.align		4
.L_49:
        /*0048*/ 	.byte	0x04, 0x17
        /*004a*/ 	.short	(.L_51 - .L_50)
.L_50:
        /*004c*/ 	.word	0x00000000
        /*0050*/ 	.short	0x0000
        /*0052*/ 	.short	0x0000
        /*0054*/ 	.byte	0x00, 0xf0, 0x11, 0x00


	//----- nvinfo : EIATTR_SPARSE_MMA_MASK
	.align		4
.L_51:
        /*0058*/ 	.byte	0x03, 0x50
        /*005a*/ 	.short	0x0000


	//----- nvinfo : EIATTR_MAXREG_COUNT
	.align		4
        /*005c*/ 	.byte	0x03, 0x1b
        /*005e*/ 	.short	0x00ff


	//----- nvinfo : EIATTR_MERCURY_ISA_VERSION
	.align		4
        /*0060*/ 	.byte	0x03, 0x5f
        /*0062*/ 	.short	0x0101


	//----- nvinfo : EIATTR_INT_WARP_WIDE_INSTR_OFFSETS
	.align		4
        /*0064*/ 	.byte	0x04, 0x31
        /*0066*/ 	.short	(.L_53 - .L_52)


	//   ....[0]....
.L_52:
        /*0068*/ 	.word	0x000001d0


	//   ....[1]....
        /*006c*/ 	.word	0x00000290


	//----- nvinfo : EIATTR_VRC_CTA_INIT_COUNT
	.align		4
.L_53:
        /*0070*/ 	.byte	0x02, 0x4a
	.zero		1
	.zero		1


	//----- nvinfo : EIATTR_EXIT_INSTR_OFFSETS
	.align		4
        /*0074*/ 	.byte	0x04, 0x1c
        /*0076*/ 	.short	(.L_55 - .L_54)


	//   ....[0]....
.L_54:
        /*0078*/ 	.word	0x00000070


	//   ....[1]....
        /*007c*/ 	.word	0x000004c0


	//----- nvinfo : EIATTR_CRS_STACK_SIZE
	.align		4
.L_55:
        /*0080*/ 	.byte	0x04, 0x1e
        /*0082*/ 	.short	(.L_57 - .L_56)
.L_56:
        /*0084*/ 	.word	0x00000000


	//----- nvinfo : EIATTR_CBANK_PARAM_SIZE
	.align		4
.L_57:
        /*0088*/ 	.byte	0x03, 0x19
        /*008a*/ 	.short	0x0028


	//----- nvinfo : EIATTR_PARAM_CBANK
	.align		4
        /*008c*/ 	.byte	0x04, 0x0a
        /*008e*/ 	.short	(.L_59 - .L_58)
	.align		4
.L_58:
        /*0090*/ 	.word	index@(.nv.constant0._Z23select_with_min_supportiP4ItemiP7ItemSetPi)
        /*0094*/ 	.short	0x0380
        /*0096*/ 	.short	0x0028


	//----- nvinfo : EIATTR_SW_WAR
	.align		4
.L_59:
        /*0098*/ 	.byte	0x04, 0x36
        /*009a*/ 	.short	(.L_61 - .L_60)
.L_60:
        /*009c*/ 	.word	0x00000008
.L_61:


//--------------------- .nv.info._Z15item_freq_countiP11TransactionP4Item --------------------------
	.section	.nv.info._Z15item_freq_countiP11TransactionP4Item,"",@"SHT_CUDA_INFO"
	.sectionflags	@""
	.align	4


	//----- nvinfo : EIATTR_CUDA_API_VERSION
	.align		4
        /*0000*/ 	.byte	0x04, 0x37
        /*0002*/ 	.short	(.L_63 - .L_62)
.L_62:
        /*0004*/ 	.word	0x00000082


	//----- nvinfo : EIATTR_KPARAM_INFO
	.align		4
.L_63:
        /*0008*/ 	.byte	0x04, 0x17
        /*000a*/ 	.short	(.L_65 - .L_64)
.L_64:
        /*000c*/ 	.word	0x00000000
        /*0010*/ 	.short	0x0002
        /*0012*/ 	.short	0x0010
        /*0014*/ 	.byte	0x00, 0xf5, 0x21, 0x00


	//----- nvinfo : EIATTR_KPARAM_INFO
	.align		4
.L_65:
        /*0018*/ 	.byte	0x04, 0x17
        /*001a*/ 	.short	(.L_67 - .L_66)
.L_66:
        /*001c*/ 	.word	0x00000000
        /*0020*/ 	.short	0x0001
        /*0022*/ 	.short	0x0008
        /*0024*/ 	.byte	0x00, 0xf5, 0x21, 0x00


	//----- nvinfo : EIATTR_KPARAM_INFO
	.align		4
.L_67:
        /*0028*/ 	.byte	0x04, 0x17
        /*002a*/ 	.short	(.L_69 - .L_68)
.L_68:
        /*002c*/ 	.word	0x00000000
        /*0030*/ 	.short	0x0000
        /*0032*/ 	.short	0x0000
        /*0034*/ 	.byte	0x00, 0xf0, 0x11, 0x00


	//----- nvinfo : EIATTR_SPARSE_MMA_MASK
	.align		4
.L_69:
        /*0038*/ 	.byte	0x03, 0x50
        /*003a*/ 	.short	0x0000


	//----- nvinfo : EIATTR_MAXREG_COUNT
	.align		4
        /*003c*/ 	.byte	0x03, 0x1b
        /*003e*/ 	.short	0x00ff


	//----- nvinfo : EIATTR_MERCURY_ISA_VERSION
	.align		4
        /*0040*/ 	.byte	0x03, 0x5f
        /*0042*/ 	.short	0x0101


	//----- nvinfo : EIATTR_VRC_CTA_INIT_COUNT
	.align		4
        /*0044*/ 	.byte	0x02, 0x4a
	.zero		1
	.zero		1


	//----- nvinfo : EIATTR_EXIT_INSTR_OFFSETS
	.align		4
        /*0048*/ 	.byte	0x04, 0x1c
        /*004a*/ 	.short	(.L_71 - .L_70)


	//   ....[0]....
.L_70:
        /*004c*/ 	.word	0x00000070


	//   ....[1]....
        /*0050*/ 	.word	0x000006e0


	//----- nvinfo : EIATTR_CRS_STACK_SIZE
	.align		4
.L_71:
        /*0054*/ 	.byte	0x04, 0x1e
        /*0056*/ 	.short	(.L_73 - .L_72)
.L_72:
        /*0058*/ 	.word	0x00000000


	//----- nvinfo : EIATTR_CBANK_PARAM_SIZE
	.align		4
.L_73:
        /*005c*/ 	.byte	0x03, 0x19
        /*005e*/ 	.short	0x0018


	//----- nvinfo : EIATTR_PARAM_CBANK
	.align		4
        /*0060*/ 	.byte	0x04, 0x0a
        /*0062*/ 	.short	(.L_75 - .L_74)
	.align		4
.L_74:
        /*0064*/ 	.word	index@(.nv.constant0._Z15item_freq_countiP11TransactionP4Item)
        /*0068*/ 	.short	0x0380
        /*006a*/ 	.short	0x0018


	//----- nvinfo : EIATTR_SW_WAR
	.align		4
.L_75:
        /*006c*/ 	.byte	0x04, 0x36
        /*006e*/ 	.short	(.L_77 - .L_76)
.L_76:
        /*0070*/ 	.word	0x00000008
.L_77:


//--------------------- .nv.callgraph             --------------------------
	.section	.nv.callgraph,"",@"SHT_CUDA_CALLGRAPH"
	.align	4
	.sectionentsize	8
	.align		4
        /*0000*/ 	.word	0x00000000
	.align		4
        /*0004*/ 	.word	0xffffffff
	.align		4
        /*0008*/ 	.word	0x00000000
	.align		4
        /*000c*/ 	.word	0xfffffffe
	.align		4
        /*0010*/ 	.word	0x00000000
	.align		4
        /*0014*/ 	.word	0xfffffffd
	.align		4
        /*0018*/ 	.word	0x00000000
	.align		4
        /*001c*/ 	.word	0xfffffffc


//--------------------- .text._Z18find_support_countPiP7ItemSetS_S1_P11Transaction --------------------------
	.section	.text._Z18find_support_countPiP7ItemSetS_S1_P11Transaction,"ax",@progbits
	.align	128
        .global         _Z18find_support_countPiP7ItemSetS_S1_P11Transaction
        .type           _Z18find_support_countPiP7ItemSetS_S1_P11Transaction,@function
        .size           _Z18find_support_countPiP7ItemSetS_S1_P11Transaction,(.L_x_60 - _Z18find_support_countPiP7ItemSetS_S1_P11Transaction)
        .other          _Z18find_support_countPiP7ItemSetS_S1_P11Transaction,@"STO_CUDA_ENTRY STV_DEFAULT"
_Z18find_support_countPiP7ItemSetS_S1_P11Transaction:
.text._Z18find_support_countPiP7ItemSetS_S1_P11Transaction:
[----:B------:R-:W-:Y:S08]  /*0000*/  LDC R1, c[0x0][0x37c] ;  /* 0x0000df00ff017b82 */ /* 0x000ff00000000800 */
[----:B------:R-:W0:Y:S01]  /*0010*/  LDC.64 R2, c[0x0][0x380] ;  /* 0x0000e000ff027b82 */ /* 0x000e220000000a00 */
[----:B------:R-:W0:Y:S02]  /*0020*/  LDCU.64 UR4, c[0x0][0x358] ;  /* 0x00006b00ff0477ac */ /* 0x000e240008000a00 */
[----:B0-----:R-:W2:Y:S05]  /*0030*/  LDG.E R3, desc[UR4][R2.64] ;  /* 0x0000000402037981 */ /* 0x001eaa000c1e1900 */
[----:B------:R-:W0:Y:S01]  /*0040*/  S2UR UR6, SR_CTAID.X ;  /* 0x00000000000679c3 */ /* 0x000e220000002500 */
[----:B------:R-:W0:Y:S07]  /*0050*/  S2R R5, SR_TID.X ;  /* 0x0000000000057919 */ /* 0x000e2e0000002100 */
[----:B------:R-:W0:Y:S02]  /*0060*/  LDC R0, c[0x0][0x360] ;  /* 0x0000d800ff007b82 */ /* 0x000e240000000800 */
[----:B0-----:R-:W-:-:S05]  /*0070*/  IMAD R0, R0, UR6, R5 ;  /* 0x0000000600007c24 */ /* 0x001fca000f8e0205 */
[----:B--2---:R-:W-:-:S13]  /*0080*/  ISETP.GE.AND P0, PT, R0, R3, PT ;  /* 0x000000030000720c */ /* 0x004fda0003f06270 */
[----:B------:R-:W-:Y:S05]  /*0090*/  @P0 EXIT ;  /* 0x000000000000094d */ /* 0x000fea0003800000 */
.L_x_46:
[----:B0-----:R-:W0:Y:S08]  /*00a0*/  LDC.64 R2, c[0x0][0x388] ;  /* 0x0000e200ff027b82 */ /* 0x001e300000000a00 */
[----:B------:R-:W1:Y:S01]  /*00b0*/  LDC.64 R12, c[0x0][0x398] ;  /* 0x0000e600ff0c7b82 */ /* 0x000e620000000a00 */
[----:B0-----:R-:W-:-:S05]  /*00c0*/  IMAD.WIDE R4, R0, 0x814, R2 ;  /* 0x0000081400047825 */ /* 0x001fca00078e0202 */
[----:B------:R-:W1:Y:S04]  /*00d0*/  LDG.E R3, desc[UR4][R4.64+0x80c] ;  /* 0x00080c0404037981 */ /* 0x000e68000c1e1900 */
[----:B------:R0:W5:Y:S01]  /*00e0*/  LDG.E R2, desc[UR4][R4.64+0x810] ;  /* 0x0008100404027981 */ /* 0x000162000c1e1900 */
[----:B-1----:R-:W-:-:S05]  /*00f0*/  IMAD.WIDE R12, R3, 0x814, R12 ;  /* 0x00000814030c7825 */ /* 0x002fca00078e020c */
[----:B------:R-:W2:Y:S01]  /*0100*/  LDG.E R6, desc[UR4][R12.64+0x408] ;  /* 0x000408040c067981 */ /* 0x000ea2000c1e1900 */
[----:B------:R-:W-:Y:S01]  /*0110*/  BSSY.RECONVERGENT B4, `(.L_x_0) ;  /* 0x00000dd000047945 */ /* 0x000fe20003800200 */
[----:B------:R-:W-:Y:S01]  /*0120*/  IMAD.MOV.U32 R3, RZ, RZ, RZ ;  /* 0x000000ffff037224 */ /* 0x000fe200078e00ff */
[----:B--2---:R-:W-:-:S13]  /*0130*/  ISETP.GE.AND P0, PT, R6, 0x1, PT ;  /* 0x000000010600780c */ /* 0x004fda0003f06270 */
[----:B0-----:R-:W-:Y:S05]  /*0140*/  @!P0 BRA `(.L_x_1) ;  /* 0x0000000c00648947 */ /* 0x001fea0003800000 */
[----:B------:R-:W-:Y:S02]  /*0150*/  IMAD.MOV.U32 R4, RZ, RZ, R6 ;  /* 0x000000ffff047224 */ /* 0x000fe400078e0006 */
[----:B------:R-:W-:Y:S02]  /*0160*/  IMAD.MOV.U32 R3, RZ, RZ, RZ ;  /* 0x000000ffff037224 */ /* 0x000fe400078e00ff */
[----:B------:R-:W-:-:S07]  /*0170*/  IMAD.MOV.U32 R5, RZ, RZ, RZ ;  /* 0x000000ffff057224 */ /* 0x000fce00078e00ff */
.L_x_22:
[----:B0-----:R-:W0:Y:S02]  /*0180*/  LDC.64 R14, c[0x0][0x388] ;  /* 0x0000e200ff0e7b82 */ /* 0x001e240000000a00 */
[----:B0-----:R-:W-:-:S05]  /*0190*/  IMAD.WIDE R14, R0, 0x814, R14 ;  /* 0x00000814000e7825 */ /* 0x001fca00078e020e */
[----:B-1----:R-:W2:Y:S01]  /*01a0*/  LDG.E R6, desc[UR4][R14.64+0x4] ;  /* 0x000004040e067981 */ /* 0x002ea2000c1e1900 */
[----:B------:R-:W-:Y:S01]  /*01b0*/  BSSY.RECONVERGENT B3, `(.L_x_2) ;  /* 0x00000c3000037945 */ /* 0x000fe20003800200 */
[----:B------:R-:W-:Y:S01]  /*01c0*/  PLOP3.LUT P0, PT, PT, PT, PT, 0x8, 0x80 ;  /* 0x000000000080781c */ /* 0x000fe20003f0e170 */
[----:B------:R-:W-:Y:S01]  /*01d0*/  IMAD.MOV.U32 R16, RZ, RZ, -0x1 ;  /* 0xffffffffff107424 */ /* 0x000fe200078e00ff */
[----:B--2---:R-:W-:-:S13]  /*01e0*/  ISETP.GE.AND P1, PT, R6, 0x1, PT ;  /* 0x000000010600780c */ /* 0x004fda0003f26270 */
[----:B------:R-:W-:Y:S05]  /*01f0*/  @!P1 BRA `(.L_x_3) ;  /* 0x0000000800f89947 */ /* 0x000fea0003800000 */
[----:B------:R-:W-:Y:S01]  /*0200*/  IMAD.WIDE.U32 R18, R5, 0x4, R12 ;  /* 0x0000000405127825 */ /* 0x000fe200078e000c */
[----:B------:R-:W0:Y:S04]  /*0210*/  LDC.64 R8, c[0x0][0x3a0] ;  /* 0x0000e800ff087b82 */ /* 0x000e280000000a00 */
[----:B------:R-:W0:Y:S01]  /*0220*/  LDG.E R7, desc[UR4][R18.64+0x40c] ;  /* 0x00040c0412077981 */ /* 0x000e22000c1e1900 */
[----:B------:R-:W-:Y:S01]  /*0230*/  BSSY.RECONVERGENT B2, `(.L_x_4) ;  /* 0x00000b8000027945 */ /* 0x000fe20003800200 */
[----:B0-----:R-:W-:-:S05]  /*0240*/  IMAD.WIDE R20, R7, 0x1008, R8 ;  /* 0x0000100807147825 */ /* 0x001fca00078e0208 */
[----:B------:R0:W5:Y:S01]  /*0250*/  LDG.E R8, desc[UR4][R20.64+0x4] ;  /* 0x0000040414087981 */ /* 0x000162000c1e1900 */
[----:B------:R-:W-:Y:S02]  /*0260*/  IMAD.MOV.U32 R10, RZ, RZ, 0x1 ;  /* 0x00000001ff0a7424 */ /* 0x000fe400078e00ff */
[----:B------:R-:W-:Y:S02]  /*0270*/  IMAD.MOV.U32 R16, RZ, RZ, -0x1 ;  /* 0xffffffffff107424 */ /* 0x000fe400078e00ff */
[----:B------:R-:W-:-:S07]  /*0280*/  IMAD.MOV.U32 R9, RZ, RZ, RZ ;  /* 0x000000ffff097224 */ /* 0x000fce00078e00ff */
.L_x_19:
[----:B-----5:R-:W-:Y:S01]  /*0290*/  ISETP.GE.AND P1, PT, R8, 0x1, PT ;  /* 0x000000010800780c */ /* 0x020fe20003f26270 */
[----:B------:R-:W-:Y:S01]  /*02a0*/  IMAD.MOV.U32 R17, RZ, RZ, R9 ;  /* 0x000000ffff117224 */ /* 0x000fe200078e0009 */
[----:B------:R-:W-:Y:S01]  /*02b0*/  BSSY.RECONVERGENT B1, `(.L_x_5) ;  /* 0x00000ad000017945 */ /* 0x000fe20003800200 */
[----:B------:R-:W-:Y:S01]  /*02c0*/  VIADD R9, R9, 0x1 ;  /* 0x0000000109097836 */ /* 0x000fe20000000000 */
[----:B------:R-:W-:-:S04]  /*02d0*/  PRMT R11, RZ, 0x7610, R11 ;  /* 0x00007610ff0b7816 */ /* 0x000fc8000000000b */
[----:B------:R-:W-:-:S05]  /*02e0*/  ISETP.NE.AND P0, PT, R9, R6, PT ;  /* 0x000000060900720c */ /* 0x000fca0003f05270 */
[----:B0-----:R-:W-:Y:S08]  /*02f0*/  @!P1 BRA `(.L_x_6) ;  /* 0x0000000800a09947 */ /* 0x001ff00003800000 */
[----:B------:R-:W-:-:S05]  /*0300*/  IMAD.WIDE.U32 R18, R17, 0x4, R14 ;  /* 0x0000000411127825 */ /* 0x000fca00078e000e */
[----:B0-----:R0:W5:Y:S01]  /*0310*/  LDG.E R20, desc[UR4][R18.64+0x8] ;  /* 0x0000080412147981 */ /* 0x001162000c1e1900 */
[----:B------:R-:W-:Y:S02]  /*0320*/  IMAD.MOV.U32 R21, RZ, RZ, R16 ;  /* 0x000000ffff157224 */ /* 0x000fe400078e0010 */
[----:B------:R-:W-:-:S07]  /*0330*/  IMAD.MOV.U32 R23, RZ, RZ, RZ ;  /* 0x000000ffff177224 */ /* 0x000fce00078e00ff */
.L_x_18:
[----:B------:R-:W1:Y:S02]  /*0340*/  LDC.64 R16, c[0x0][0x3a0] ;  /* 0x0000e800ff107b82 */ /* 0x000e640000000a00 */
[----:B-1----:R-:W-:-:S04]  /*0350*/  IMAD.WIDE R16, R7, 0x1008, R16 ;  /* 0x0000100807107825 */ /* 0x002fc800078e0210 */
[----:B------:R-:W-:-:S06]  /*0360*/  IMAD.WIDE.U32 R16, R23, 0x4, R16 ;  /* 0x0000000417107825 */ /* 0x000fcc00078e0010 */
[----:B------:R-:W2:Y:S01]  /*0370*/  LDG.E R17, desc[UR4][R16.64+0x8] ;  /* 0x0000080410117981 */ /* 0x000ea2000c1e1900 */
[----:B------:R-:W-:Y:S01]  /*0380*/  BSSY.RELIABLE B0, `(.L_x_7) ;  /* 0x000009a000007945 */ /* 0x000fe20003800100 */
[----:B--2--5:R-:W-:-:S13]  /*0390*/  ISETP.NE.AND P1, PT, R20, R17, PT ;  /* 0x000000111400720c */ /* 0x024fda0003f25270 */
[----:B------:R-:W-:Y:S05]  /*03a0*/  @P1 BRA `(.L_x_8) ;  /* 0x00000008005c1947 */ /* 0x000fea0003800000 */
[----:B------:R-:W2:Y:S01]  /*03b0*/  LDG.E R24, desc[UR4][R14.64+0x408] ;  /* 0x000408040e187981 */ /* 0x000ea2000c1e1900 */
[----:B------:R-:W-:Y:S02]  /*03c0*/  IMAD.MOV.U32 R11, RZ, RZ, 0x1 ;  /* 0x00000001ff0b7424 */ /* 0x000fe400078e00ff */
[----:B------:R-:W-:Y:S01]  /*03d0*/  IMAD.MOV.U32 R16, RZ, RZ, R7 ;  /* 0x000000ffff107224 */ /* 0x000fe200078e0007 */
[----:B--2---:R-:W-:-:S13]  /*03e0*/  ISETP.GE.AND P1, PT, R24, 0x1, PT ;  /* 0x000000011800780c */ /* 0x004fda0003f26270 */
[----:B------:R-:W-:Y:S05]  /*03f0*/  @!P1 BREAK.RELIABLE B0 ;  /* 0x0000000000009942 */ /* 0x000fea0003800100 */
[----:B------:R-:W-:Y:S05]  /*0400*/  @!P1 BRA `(.L_x_6) ;  /* 0x00000008005c9947 */ /* 0x000fea0003800000 */
[----:B------:R-:W-:Y:S01]  /*0410*/  ISETP.GE.U32.AND P1, PT, R24, 0x10, PT ;  /* 0x000000101800780c */ /* 0x000fe20003f26070 */
[----:B------:R-:W-:Y:S01]  /*0420*/  BSSY.RECONVERGENT B5, `(.L_x_9) ;  /* 0x000003f000057945 */ /* 0x000fe20003800200 */
[----:B------:R-:W-:Y:S01]  /*0430*/  PRMT R22, RZ, 0x7610, R22 ;  /* 0x00007610ff167816 */ /* 0x000fe20000000016 */
[----:B------:R-:W-:-:S10]  /*0440*/  IMAD.MOV.U32 R25, RZ, RZ, RZ ;  /* 0x000000ffff197224 */ /* 0x000fd400078e00ff */
[----:B------:R-:W-:Y:S05]  /*0450*/  @!P1 BRA `(.L_x_10) ;  /* 0x0000000000ec9947 */ /* 0x000fea0003800000 */
[----:B------:R-:W-:Y:S02]  /*0460*/  IADD3 R16, P1, PT, R14, 0x448, RZ ;  /* 0x000004480e107810 */ /* 0x000fe40007f3e0ff */
[----:B------:R-:W-:Y:S02]  /*0470*/  LOP3.LUT R25, R24, 0x7ffffff0, RZ, 0xc0, !PT ;  /* 0x7ffffff018197812 */ /* 0x000fe400078ec0ff */
[----:B------:R-:W-:Y:S01]  /*0480*/  PRMT R22, RZ, 0x7610, R22 ;  /* 0x00007610ff167816 */ /* 0x000fe20000000016 */
[----:B------:R-:W-:Y:S02]  /*0490*/  IMAD.X R17, RZ, RZ, R15, P1 ;  /* 0x000000ffff117224 */ /* 0x000fe400008e060f */
[----:B0-----:R-:W-:-:S07]  /*04a0*/  IMAD.MOV R19, RZ, RZ, -R25 ;  /* 0x000000ffff137224 */ /* 0x001fce00078e0a19 */
.L_x_11:
[----:B------:R-:W2:Y:S04]  /*04b0*/  LDG.E R26, desc[UR4][R16.64+-0x38] ;  /* 0xffffc804101a7981 */ /* 0x000ea8000c1e1900 */
[----:B------:R-:W3:Y:S04]  /*04c0*/  LDG.E R28, desc[UR4][R16.64+-0x34] ;  /* 0xffffcc04101c7981 */ /* 0x000ee8000c1e1900 */
[----:B------:R-:W4:Y:S04]  /*04d0*/  LDG.E R27, desc[UR4][R16.64+-0x30] ;  /* 0xffffd004101b7981 */ /* 0x000f28000c1e1900 */
[----:B------:R-:W5:Y:S01]  /*04e0*/  LDG.E R18, desc[UR4][R16.64+-0x3c] ;  /* 0xffffc40410127981 */ /* 0x000f62000c1e1900 */
[----:B--2---:R-:W-:-:S03]  /*04f0*/  ISETP.NE.AND P2, PT, R26, R7, PT ;  /* 0x000000071a00720c */ /* 0x004fc60003f45270 */
[----:B------:R-:W2:Y:S01]  /*0500*/  LDG.E R26, desc[UR4][R16.64+-0x2c] ;  /* 0xffffd404101a7981 */ /* 0x000ea2000c1e1900 */
[----:B---3--:R-:W-:-:S03]  /*0510*/  ISETP.NE.AND P1, PT, R28, R7, PT ;  /* 0x000000071c00720c */ /* 0x008fc60003f25270 */
[----:B------:R-:W3:Y:S01]  /*0520*/  LDG.E R28, desc[UR4][R16.64+-0x28] ;  /* 0xffffd804101c7981 */ /* 0x000ee2000c1e1900 */
[----:B----4-:R-:W-:-:S03]  /*0530*/  ISETP.NE.AND P4, PT, R27, R7, PT ;  /* 0x000000071b00720c */ /* 0x010fc60003f85270 */
[----:B------:R-:W4:Y:S01]  /*0540*/  LDG.E R27, desc[UR4][R16.64+-0x24] ;  /* 0xffffdc04101b7981 */ /* 0x000f22000c1e1900 */
[----:B-----5:R-:W-:-:S03]  /*0550*/  ISETP.NE.AND P3, PT, R18, R7, PT ;  /* 0x000000071200720c */ /* 0x020fc60003f65270 */
[----:B------:R-:W5:Y:S01]  /*0560*/  LDG.E R18, desc[UR4][R16.64+-0x20] ;  /* 0xffffe00410127981 */ /* 0x000f62000c1e1900 */
[-C--:B--2---:R-:W-:Y:S02]  /*0570*/  ISETP.NE.AND P6, PT, R26, R7.reuse, PT ;  /* 0x000000071a00720c */ /* 0x084fe40003fc5270 */
[----:B------:R-:W-:Y:S02]  /*0580*/  SEL R26, R22, 0x1, P3 ;  /* 0x00000001161a7807 */ /* 0x000fe40001800000 */
[----:B------:R-:W2:Y:S01]  /*0590*/  LDG.E R22, desc[UR4][R16.64+-0x1c] ;  /* 0xffffe40410167981 */ /* 0x000ea2000c1e1900 */
[----:B---3--:R-:W-:-:S03]  /*05a0*/  ISETP.NE.AND P5, PT, R28, R7, PT ;  /* 0x000000071c00720c */ /* 0x008fc60003fa5270 */
[----:B------:R-:W3:Y:S01]  /*05b0*/  LDG.E R28, desc[UR4][R16.64+-0x18] ;  /* 0xffffe804101c7981 */ /* 0x000ee2000c1e1900 */
[-C--:B----4-:R-:W-:Y:S02]  /*05c0*/  ISETP.NE.AND P3, PT, R27, R7.reuse, PT ;  /* 0x000000071b00720c */ /* 0x090fe40003f65270 */
[----:B------:R-:W-:Y:S02]  /*05d0*/  SEL R27, R26, 0x1, P2 ;  /* 0x000000011a1b7807 */ /* 0x000fe40001000000 */
[----:B------:R-:W4:Y:S01]  /*05e0*/  LDG.E R26, desc[UR4][R16.64+-0x14] ;  /* 0xffffec04101a7981 */ /* 0x000f22000c1e1900 */
[----:B-----5:R-:W-:-:S03]  /*05f0*/  ISETP.NE.AND P2, PT, R18, R7, PT ;  /* 0x000000071200720c */ /* 0x020fc60003f45270 */
[----:B------:R-:W5:Y:S01]  /*0600*/  LDG.E R18, desc[UR4][R16.64+-0x10] ;  /* 0xfffff00410127981 */ /* 0x000f62000c1e1900 */
[----:B------:R-:W-:-:S04]  /*0610*/  SEL R27, R27, 0x1, P1 ;  /* 0x000000011b1b7807 */ /* 0x000fc80000800000 */
[----:B------:R-:W-:-:S04]  /*0620*/  SEL R27, R27, 0x1, P4 ;  /* 0x000000011b1b7807 */ /* 0x000fc80002000000 */
[----:B------:R-:W-:-:S04]  /*0630*/  SEL R27, R27, 0x1, P6 ;  /* 0x000000011b1b7807 */ /* 0x000fc80003000000 */
[----:B------:R-:W-:Y:S02]  /*0640*/  SEL R27, R27, 0x1, P5 ;  /* 0x000000011b1b7807 */ /* 0x000fe40002800000 */
[-C--:B--2---:R-:W-:Y:S02]  /*0650*/  ISETP.NE.AND P1, PT, R22, R7.reuse, PT ;  /* 0x000000071600720c */ /* 0x084fe40003f25270 */
[----:B------:R-:W2:Y:S01]  /*0660*/  LDG.E R22, desc[UR4][R16.64+-0xc] ;  /* 0xfffff40410167981 */ /* 0x000ea2000c1e1900 */
[----:B---3--:R-:W-:-:S03]  /*0670*/  ISETP.NE.AND P4, PT, R28, R7, PT ;  /* 0x000000071c00720c */ /* 0x008fc60003f85270 */
[----:B------:R-:W3:Y:S01]  /*0680*/  LDG.E R28, desc[UR4][R16.64+-0x8] ;  /* 0xfffff804101c7981 */ /* 0x000ee2000c1e1900 */
[----:B----4-:R-:W-:-:S03]  /*0690*/  ISETP.NE.AND P6, PT, R26, R7, PT ;  /* 0x000000071a00720c */ /* 0x010fc60003fc5270 */
[----:B------:R-:W4:Y:S01]  /*06a0*/  LDG.E R26, desc[UR4][R16.64+-0x4] ;  /* 0xfffffc04101a7981 */ /* 0x000f22000c1e1900 */
[----:B-----5:R-:W-:-:S03]  /*06b0*/  ISETP.NE.AND P5, PT, R18, R7, PT ;  /* 0x000000071200720c */ /* 0x020fc60003fa5270 */
[----:B------:R-:W5:Y:S01]  /*06c0*/  LDG.E R18, desc[UR4][R16.64] ;  /* 0x0000000410127981 */ /* 0x000f62000c1e1900 */
[----:B------:R-:W-:-:S04]  /*06d0*/  SEL R27, R27, 0x1, P3 ;  /* 0x000000011b1b7807 */ /* 0x000fc80001800000 */
[----:B------:R-:W-:-:S04]  /*06e0*/  SEL R27, R27, 0x1, P2 ;  /* 0x000000011b1b7807 */ /* 0x000fc80001000000 */
[----:B------:R-:W-:-:S04]  /*06f0*/  SEL R27, R27, 0x1, P1 ;  /* 0x000000011b1b7807 */ /* 0x000fc80000800000 */
[----:B------:R-:W-:-:S04]  /*0700*/  SEL R27, R27, 0x1, P4 ;  /* 0x000000011b1b7807 */ /* 0x000fc80002000000 */
[----:B------:R-:W-:-:S04]  /*0710*/  SEL R27, R27, 0x1, P6 ;  /* 0x000000011b1b7807 */ /* 0x000fc80003000000 */
[----:B------:R-:W-:Y:S01]  /*0720*/  SEL R27, R27, 0x1, P5 ;  /* 0x000000011b1b7807 */ /* 0x000fe20002800000 */
[----:B------:R-:W-:Y:S01]  /*0730*/  VIADD R19, R19, 0x10 ;  /* 0x0000001013137836 */ /* 0x000fe20000000000 */
[-C--:B--2---:R-:W-:Y:S02]  /*0740*/  ISETP.NE.AND P3, PT, R22, R7.reuse, PT ;  /* 0x000000071600720c */ /* 0x084fe40003f65270 */
[-C--:B---3--:R-:W-:Y:S02]  /*0750*/  ISETP.NE.AND P2, PT, R28, R7.reuse, PT ;  /* 0x000000071c00720c */ /* 0x088fe40003f45270 */
[----:B------:R-:W-:Y:S02]  /*0760*/  SEL R27, R27, 0x1, P3 ;  /* 0x000000011b1b7807 */ /* 0x000fe40001800000 */
[----:B----4-:R-:W-:Y:S02]  /*0770*/  ISETP.NE.AND P1, PT, R26, R7, PT ;  /* 0x000000071a00720c */ /* 0x010fe40003f25270 */
[----:B------:R-:W-:-:S04]  /*0780*/  SEL R27, R27, 0x1, P2 ;  /* 0x000000011b1b7807 */ /* 0x000fc80001000000 */
[----:B------:R-:W-:Y:S02]  /*0790*/  SEL R27, R27, 0x1, P1 ;  /* 0x000000011b1b7807 */ /* 0x000fe40000800000 */
[----:B------:R-:W-:Y:S02]  /*07a0*/  ISETP.NE.AND P1, PT, R19, RZ, PT ;  /* 0x000000ff1300720c */ /* 0x000fe40003f25270 */
[----:B-----5:R-:W-:Y:S02]  /*07b0*/  ISETP.NE.AND P2, PT, R18, R7, PT ;  /* 0x000000071200720c */ /* 0x020fe40003f45270 */
[----:B------:R-:W-:Y:S02]  /*07c0*/  IADD3 R16, P3, PT, R16, 0x40, RZ ;  /* 0x0000004010107810 */ /* 0x000fe40007f7e0ff */
[----:B------:R-:W-:-:S03]  /*07d0*/  SEL R27, R27, 0x1, P2 ;  /* 0x000000011b1b7807 */ /* 0x000fc60001000000 */
[----:B------:R-:W-:Y:S01]  /*07e0*/  IMAD.X R17, RZ, RZ, R17, P3 ;  /* 0x000000ffff117224 */ /* 0x000fe200018e0611 */
[----:B------:R-:W-:-:S03]  /*07f0*/  PRMT R22, R27, 0x7610, R22 ;  /* 0x000076101b167816 */ /* 0x000fc60000000016 */
[----:B------:R-:W-:Y:S05]  /*0800*/  @P1 BRA `(.L_x_11) ;  /* 0xfffffffc00281947 */ /* 0x000fea000383ffff */
.L_x_10:
[----:B------:R-:W-:Y:S05]  /*0810*/  BSYNC.RECONVERGENT B5 ;  /* 0x0000000000057941 */ /* 0x000fea0003800200 */
.L_x_9:
[----:B0-----:R-:W-:Y:S01]  /*0820*/  LOP3.LUT R18, R24, 0xf, RZ, 0xc0, !PT ;  /* 0x0000000f18127812 */ /* 0x001fe200078ec0ff */
[----:B------:R-:W-:Y:S03]  /*0830*/  BSSY.RECONVERGENT B5, `(.L_x_12) ;  /* 0x000004a000057945 */ /* 0x000fe60003800200 */
[----:B------:R-:W-:-:S13]  /*0840*/  ISETP.NE.AND P1, PT, R18, RZ, PT ;  /* 0x000000ff1200720c */ /* 0x000fda0003f25270 */
[----:B------:R-:W-:Y:S05]  /*0850*/  @!P1 BRA `(.L_x_13) ;  /* 0x00000004001c9947 */ /* 0x000fea0003800000 */
[----:B------:R-:W0:Y:S01]  /*0860*/  LDC.64 R16, c[0x0][0x388] ;  /* 0x0000e200ff107b82 */ /* 0x000e220000000a00 */
[----:B------:R-:W-:Y:S01]  /*0870*/  ISETP.GE.U32.AND P2, PT, R18, 0x8, PT ;  /* 0x000000081200780c */ /* 0x000fe20003f46070 */
[----:B------:R-:W-:Y:S01]  /*0880*/  BSSY.RECONVERGENT B6, `(.L_x_14) ;  /* 0x0000020000067945 */ /* 0x000fe20003800200 */
[----:B------:R-:W-:-:S04]  /*0890*/  LOP3.LUT R26, R24, 0x7, RZ, 0xc0, !PT ;  /* 0x00000007181a7812 */ /* 0x000fc800078ec0ff */
[----:B------:R-:W-:Y:S01]  /*08a0*/  ISETP.NE.AND P1, PT, R26, RZ, PT ;  /* 0x000000ff1a00720c */ /* 0x000fe20003f25270 */
[----:B0-----:R-:W-:-:S06]  /*08b0*/  IMAD.WIDE R16, R0, 0x814, R16 ;  /* 0x0000081400107825 */ /* 0x001fcc00078e0210 */
[----:B------:R-:W-:Y:S06]  /*08c0*/  @!P2 BRA `(.L_x_15) ;  /* 0x00000000006ca947 */ /* 0x000fec0003800000 */
[----:B------:R-:W-:-:S05]  /*08d0*/  IMAD.WIDE.U32 R18, R25, 0x4, R16 ;  /* 0x0000000419127825 */ /* 0x000fca00078e0010 */
[----:B------:R-:W2:Y:S02]  /*08e0*/  LDG.E R28, desc[UR4][R18.64+0x40c] ;  /* 0x00040c04121c7981 */ /* 0x000ea4000c1e1900 */
[-C--:B--2---:R-:W-:Y:S02]  /*08f0*/  ISETP.NE.AND P6, PT, R28, R7.reuse, PT ;  /* 0x000000071c00720c */ /* 0x084fe40003fc5270 */
[----:B------:R-:W2:Y:S02]  /*0900*/  LDG.E R28, desc[UR4][R18.64+0x410] ;  /* 0x00041004121c7981 */ /* 0x000ea4000c1e1900 */
[-C--:B--2---:R-:W-:Y:S02]  /*0910*/  ISETP.NE.AND P2, PT, R28, R7.reuse, PT ;  /* 0x000000071c00720c */ /* 0x084fe40003f45270 */
[----:B------:R-:W2:Y:S02]  /*0920*/  LDG.E R28, desc[UR4][R18.64+0x414] ;  /* 0x00041404121c7981 */ /* 0x000ea4000c1e1900 */
[----:B--2---:R-:W-:-:S02]  /*0930*/  ISETP.NE.AND P3, PT, R28, R7, PT ;  /* 0x000000071c00720c */ /* 0x004fc40003f65270 */
[----:B------:R-:W2:Y:S02]  /*0940*/  LDG.E R28, desc[UR4][R18.64+0x418] ;  /* 0x00041804121c7981 */ /* 0x000ea4000c1e1900 */
[----:B--2---:R-:W-:Y:S02]  /*0950*/  ISETP.NE.AND P4, PT, R28, R7, PT ;  /* 0x000000071c00720c */ /* 0x004fe40003f85270 */
[----:B------:R-:W2:Y:S01]  /*0960*/  LDG.E R28, desc[UR4][R18.64+0x41c] ;  /* 0x00041c04121c7981 */ /* 0x000ea2000c1e1900 */
[----:B------:R-:W-:-:S03]  /*0970*/  SEL R27, R22, 0x1, P6 ;  /* 0x00000001161b7807 */ /* 0x000fc60003000000 */
[----:B------:R-:W3:Y:S01]  /*0980*/  LDG.E R22, desc[UR4][R18.64+0x424] ;  /* 0x0004240412167981 */ /* 0x000ee2000c1e1900 */
[----:B--2---:R-:W-:-:S03]  /*0990*/  ISETP.NE.AND P5, PT, R28, R7, PT ;  /* 0x000000071c00720c */ /* 0x004fc60003fa5270 */
[----:B------:R-:W2:Y:S01]  /*09a0*/  LDG.E R28, desc[UR4][R18.64+0x420] ;  /* 0x00042004121c7981 */ /* 0x000ea2000c1e1900 */
[----:B------:R-:W-:-:S04]  /*09b0*/  SEL R27, R27, 0x1, P2 ;  /* 0x000000011b1b7807 */ /* 0x000fc80001000000 */
[----:B------:R-:W-:-:S04]  /*09c0*/  SEL R27, R27, 0x1, P3 ;  /* 0x000000011b1b7807 */ /* 0x000fc80001800000 */
[----:B------:R-:W-:Y:S02]  /*09d0*/  SEL R27, R27, 0x1, P4 ;  /* 0x000000011b1b7807 */ /* 0x000fe40002000000 */
[-C--:B--2---:R-:W-:Y:S02]  /*09e0*/  ISETP.NE.AND P6, PT, R28, R7.reuse, PT ;  /* 0x000000071c00720c */ /* 0x084fe40003fc5270 */
[----:B------:R-:W2:Y:S01]  /*09f0*/  LDG.E R28, desc[UR4][R18.64+0x428] ;  /* 0x00042804121c7981 */ /* 0x000ea2000c1e1900 */
[----:B------:R-:W-:Y:S02]  /*0a00*/  SEL R27, R27, 0x1, P5 ;  /* 0x000000011b1b7807 */ /* 0x000fe40002800000 */
[----:B---3--:R-:W-:Y:S02]  /*0a10*/  ISETP.NE.AND P2, PT, R22, R7, PT ;  /* 0x000000071600720c */ /* 0x008fe40003f45270 */
[----:B------:R-:W-:-:S04]  /*0a20*/  SEL R27, R27, 0x1, P6 ;  /* 0x000000011b1b7807 */ /* 0x000fc80003000000 */
[----:B------:R-:W-:Y:S01]  /*0a30*/  SEL R27, R27, 0x1, P2 ;  /* 0x000000011b1b7807 */ /* 0x000fe20001000000 */
[----:B------:R-:W-:Y:S01]  /*0a40*/  VIADD R25, R25, 0x8 ;  /* 0x0000000819197836 */ /* 0x000fe20000000000 */
[----:B--2---:R-:W-:-:S04]  /*0a50*/  ISETP.NE.AND P3, PT, R28, R7, PT ;  /* 0x000000071c00720c */ /* 0x004fc80003f65270 */
[----:B------:R-:W-:-:S04]  /*0a60*/  SEL R27, R27, 0x1, P3 ;  /* 0x000000011b1b7807 */ /* 0x000fc80001800000 */
[----:B------:R-:W-:-:S07]  /*0a70*/  PRMT R22, R27, 0x7610, R22 ;  /* 0x000076101b167816 */ /* 0x000fce0000000016 */
.L_x_15:
[----:B------:R-:W-:Y:S05]  /*0a80*/  BSYNC.RECONVERGENT B6 ;  /* 0x0000000000067941 */ /* 0x000fea0003800200 */
.L_x_14:
[----:B------:R-:W-:Y:S05]  /*0a90*/  @!P1 BRA `(.L_x_13) ;  /* 0x00000000008c9947 */ /* 0x000fea0003800000 */
[----:B------:R-:W-:Y:S01]  /*0aa0*/  ISETP.GE.U32.AND P1, PT, R26, 0x4, PT ;  /* 0x000000041a00780c */ /* 0x000fe20003f26070 */
[----:B------:R-:W-:Y:S01]  /*0ab0*/  BSSY.RECONVERGENT B6, `(.L_x_16) ;  /* 0x0000012000067945 */ /* 0x000fe20003800200 */
[----:B------:R-:W-:-:S04]  /*0ac0*/  LOP3.LUT R24, R24, 0x3, RZ, 0xc0, !PT ;  /* 0x0000000318187812 */ /* 0x000fc800078ec0ff */
[----:B------:R-:W-:-:S07]  /*0ad0*/  ISETP.NE.AND P2, PT, R24, RZ, PT ;  /* 0x000000ff1800720c */ /* 0x000fce0003f45270 */
[----:B------:R-:W-:Y:S06]  /*0ae0*/  @!P1 BRA `(.L_x_17) ;  /* 0x0000000000389947 */ /* 0x000fec0003800000 */
[----:B------:R-:W-:-:S05]  /*0af0*/  IMAD.WIDE.U32 R18, R25, 0x4, R16 ;  /* 0x0000000419127825 */ /* 0x000fca00078e0010 */
[----:B------:R-:W2:Y:S04]  /*0b00*/  LDG.E R26, desc[UR4][R18.64+0x40c] ;  /* 0x00040c04121a7981 */ /* 0x000ea8000c1e1900 */
[----:B------:R-:W3:Y:S01]  /*0b10*/  LDG.E R28, desc[UR4][R18.64+0x410] ;  /* 0x00041004121c7981 */ /* 0x000ee2000c1e1900 */
[----:B--2---:R-:W-:-:S03]  /*0b20*/  ISETP.NE.AND P1, PT, R26, R7, PT ;  /* 0x000000071a00720c */ /* 0x004fc60003f25270 */
[----:B------:R-:W2:Y:S01]  /*0b30*/  LDG.E R26, desc[UR4][R18.64+0x414] ;  /* 0x00041404121a7981 */ /* 0x000ea2000c1e1900 */
[----:B---3--:R-:W-:-:S03]  /*0b40*/  ISETP.NE.AND P3, PT, R28, R7, PT ;  /* 0x000000071c00720c */ /* 0x008fc60003f65270 */
[----:B------:R-:W3:Y:S01]  /*0b50*/  LDG.E R28, desc[UR4][R18.64+0x418] ;  /* 0x00041804121c7981 */ /* 0x000ee2000c1e1900 */
[----:B------:R-:W-:-:S04]  /*0b60*/  SEL R22, R22, 0x1, P1 ;  /* 0x0000000116167807 */ /* 0x000fc80000800000 */
[----:B------:R-:W-:Y:S01]  /*0b70*/  SEL R22, R22, 0x1, P3 ;  /* 0x0000000116167807 */ /* 0x000fe20001800000 */
[----:B------:R-:W-:Y:S01]  /*0b80*/  VIADD R25, R25, 0x4 ;  /* 0x0000000419197836 */ /* 0x000fe20000000000 */
[-C--:B--2---:R-:W-:Y:S02]  /*0b90*/  ISETP.NE.AND P1, PT, R26, R7.reuse, PT ;  /* 0x000000071a00720c */ /* 0x084fe40003f25270 */
[----:B---3--:R-:W-:Y:S02]  /*0ba0*/  ISETP.NE.AND P3, PT, R28, R7, PT ;  /* 0x000000071c00720c */ /* 0x008fe40003f65270 */
[----:B------:R-:W-:-:S04]  /*0bb0*/  SEL R22, R22, 0x1, P1 ;  /* 0x0000000116167807 */ /* 0x000fc80000800000 */
[----:B------:R-:W-:-:S07]  /*0bc0*/  SEL R22, R22, 0x1, P3 ;  /* 0x0000000116167807 */ /* 0x000fce0001800000 */
.L_x_17:
[----:B------:R-:W-:Y:S05]  /*0bd0*/  BSYNC.RECONVERGENT B6 ;  /* 0x0000000000067941 */ /* 0x000fea0003800200 */
.L_x_16:
[----:B------:R-:W-:Y:S05]  /*0be0*/  @!P2 BRA `(.L_x_13) ;  /* 0x000000000038a947 */ /* 0x000fea0003800000 */
[----:B------:R-:W-:-:S05]  /*0bf0*/  IMAD.WIDE.U32 R16, R25, 0x4, R16 ;  /* 0x0000000419107825 */ /* 0x000fca00078e0010 */
[----:B------:R-:W2:Y:S01]  /*0c00*/  LDG.E R18, desc[UR4][R16.64+0x40c] ;  /* 0x00040c0410127981 */ /* 0x000ea2000c1e1900 */
[----:B------:R-:W-:Y:S02]  /*0c10*/  ISETP.NE.AND P2, PT, R24, 0x1, PT ;  /* 0x000000011800780c */ /* 0x000fe40003f45270 */
[----:B--2---:R-:W-:-:S04]  /*0c20*/  ISETP.NE.AND P1, PT, R18, R7, PT ;  /* 0x000000071200720c */ /* 0x004fc80003f25270 */
[----:B------:R-:W-:-:S07]  /*0c30*/  SEL R22, R22, 0x1, P1 ;  /* 0x0000000116167807 */ /* 0x000fce0000800000 */
[----:B------:R-:W-:Y:S05]  /*0c40*/  @!P2 BRA `(.L_x_13) ;  /* 0x000000000020a947 */ /* 0x000fea0003800000 */
[----:B------:R-:W-:Y:S01]  /*0c50*/  ISETP.NE.AND P2, PT, R24, 0x2, PT ;  /* 0x000000021800780c */ /* 0x000fe20003f45270 */
[----:B------:R-:W2:-:S12]  /*0c60*/  LDG.E R18, desc[UR4][R16.64+0x410] ;  /* 0x0004100410127981 */ /* 0x000e98000c1e1900 */
[----:B------:R-:W3:Y:S01]  /*0c70*/  @P2 LDG.E R24, desc[UR4][R16.64+0x414] ;  /* 0x0004140410182981 */ /* 0x000ee2000c1e1900 */
[----:B--2---:R-:W-:-:S04]  /*0c80*/  ISETP.NE.AND P1, PT, R18, R7, PT ;  /* 0x000000071200720c */ /* 0x004fc80003f25270 */
[----:B------:R-:W-:Y:S02]  /*0c90*/  SEL R22, R22, 0x1, P1 ;  /* 0x0000000116167807 */ /* 0x000fe40000800000 */
[----:B---3--:R-:W-:-:S04]  /*0ca0*/  @P2 ISETP.NE.AND P1, PT, R24, R7, PT ;  /* 0x000000071800220c */ /* 0x008fc80003f25270 */
[----:B------:R-:W-:-:S04]  /*0cb0*/  @P2 SEL R18, R22, 0x1, P1 ;  /* 0x0000000116122807 */ /* 0x000fc80000800000 */
[----:B------:R-:W-:-:S07]  /*0cc0*/  @P2 PRMT R22, R18, 0x7610, R22 ;  /* 0x0000761012162816 */ /* 0x000fce0000000016 */
.L_x_13:
[----:B------:R-:W-:Y:S05]  /*0cd0*/  BSYNC.RECONVERGENT B5 ;  /* 0x0000000000057941 */ /* 0x000fea0003800200 */
.L_x_12:
[----:B------:R-:W-:Y:S01]  /*0ce0*/  LOP3.LUT P1, RZ, R22, 0xff, RZ, 0xc0, !PT ;  /* 0x000000ff16ff7812 */ /* 0x000fe2000782c0ff */
[----:B------:R-:W-:-:S12]  /*0cf0*/  IMAD.MOV.U32 R16, RZ, RZ, R7 ;  /* 0x000000ffff107224 */ /* 0x000fd800078e0007 */
[----:B------:R-:W-:Y:S05]  /*0d00*/  @!P1 BREAK.RELIABLE B0 ;  /* 0x0000000000009942 */ /* 0x000fea0003800100 */
[----:B------:R-:W-:Y:S05]  /*0d10*/  @!P1 BRA `(.L_x_6) ;  /* 0x0000000000189947 */ /* 0x000fea0003800000 */
.L_x_8:
[----:B------:R-:W-:Y:S05]  /*0d20*/  BSYNC.RELIABLE B0 ;  /* 0x0000000000007941 */ /* 0x000fea0003800100 */
.L_x_7:
[----:B------:R-:W-:-:S05]  /*0d30*/  VIADD R23, R23, 0x1 ;  /* 0x0000000117177836 */ /* 0x000fca0000000000 */
[----:B------:R-:W-:-:S13]  /*0d40*/  ISETP.GE.AND P1, PT, R23, R8, PT ;  /* 0x000000081700720c */ /* 0x000fda0003f26270 */
[----:B------:R-:W-:Y:S05]  /*0d50*/  @!P1 BRA `(.L_x_18) ;  /* 0xfffffff400789947 */ /* 0x000fea000383ffff */
[----:B------:R-:W-:Y:S01]  /*0d60*/  IMAD.MOV.U32 R16, RZ, RZ, R21 ;  /* 0x000000ffff107224 */ /* 0x000fe200078e0015 */
[----:B------:R-:W-:-:S07]  /*0d70*/  PRMT R11, RZ, 0x7610, R11 ;  /* 0x00007610ff0b7816 */ /* 0x000fce000000000b */
.L_x_6:
[----:B------:R-:W-:Y:S05]  /*0d80*/  BSYNC.RECONVERGENT B1 ;  /* 0x0000000000017941 */ /* 0x000fea0003800200 */
.L_x_5:
[----:B------:R-:W-:Y:S01]  /*0d90*/  LOP3.LUT R10, R11, R10, RZ, 0xc0, !PT ;  /* 0x0000000a0b0a7212 */ /* 0x000fe200078ec0ff */
[----:B------:R-:W-:Y:S06]  /*0da0*/  @P0 BRA `(.L_x_19) ;  /* 0xfffffff400380947 */ /* 0x000fec000383ffff */
[----:B------:R-:W-:Y:S05]  /*0db0*/  BSYNC.RECONVERGENT B2 ;  /* 0x0000000000027941 */ /* 0x000fea0003800200 */
.L_x_4:
[----:B------:R-:W-:-:S04]  /*0dc0*/  PRMT R6, R10, 0x9910, RZ ;  /* 0x000099100a067816 */ /* 0x000fc800000000ff */
[----:B------:R-:W-:-:S13]  /*0dd0*/  ISETP.EQ.AND P0, PT, R6, RZ, PT ;  /* 0x000000ff0600720c */ /* 0x000fda0003f02270 */
.L_x_3:
[----:B------:R-:W-:Y:S05]  /*0de0*/  BSYNC.RECONVERGENT B3 ;  /* 0x0000000000037941 */ /* 0x000fea0003800200 */
.L_x_2:
[----:B------:R-:W-:Y:S04]  /*0df0*/  BSSY.RECONVERGENT B0, `(.L_x_20) ;  /* 0x000000b000007945 */ /* 0x000fe80003800200 */
[----:B------:R-:W-:Y:S05]  /*0e00*/  @P0 BRA `(.L_x_21) ;  /* 0x0000000000240947 */ /* 0x000fea0003800000 */
[----:B------:R-:W1:Y:S02]  /*0e10*/  LDC.64 R6, c[0x0][0x388] ;  /* 0x0000e200ff067b82 */ /* 0x000e640000000a00 */
[----:B-1----:R-:W-:-:S05]  /*0e20*/  IMAD.WIDE R8, R0, 0x814, R6 ;  /* 0x0000081400087825 */ /* 0x002fca00078e0206 */
[----:B------:R-:W2:Y:S02]  /*0e30*/  LDG.E R7, desc[UR4][R8.64+0x408] ;  /* 0x0004080408077981 */ /* 0x000ea4000c1e1900 */
[C---:B--2---:R-:W-:Y:S02]  /*0e40*/  VIADD R11, R7.reuse, 0x1 ;  /* 0x00000001070b7836 */ /* 0x044fe40000000000 */
[----:B------:R-:W-:-:S03]  /*0e50*/  IMAD.WIDE R6, R7, 0x4, R8 ;  /* 0x0000000407067825 */ /* 0x000fc600078e0208 */
[----:B------:R1:W-:Y:S04]  /*0e60*/  STG.E desc[UR4][R8.64+0x408], R11 ;  /* 0x0004080b08007986 */ /* 0x0003e8000c101904 */
[----:B------:R1:W-:Y:S04]  /*0e70*/  STG.E desc[UR4][R6.64+0x40c], R16 ;  /* 0x00040c1006007986 */ /* 0x0003e8000c101904 */
[----:B------:R1:W5:Y:S01]  /*0e80*/  LDG.E R4, desc[UR4][R12.64+0x408] ;  /* 0x000408040c047981 */ /* 0x000362000c1e1900 */
[----:B------:R-:W-:-:S07]  /*0e90*/  VIADD R3, R3, 0x1 ;  /* 0x0000000103037836 */ /* 0x000fce0000000000 */
.L_x_21:
[----:B------:R-:W-:Y:S05]  /*0ea0*/  BSYNC.RECONVERGENT B0 ;  /* 0x0000000000007941 */ /* 0x000fea0003800200 */
.L_x_20:
[----:B------:R-:W-:-:S05]  /*0eb0*/  VIADD R5, R5, 0x1 ;  /* 0x0000000105057836 */ /* 0x000fca0000000000 */
[----:B-----5:R-:W-:-:S13]  /*0ec0*/  ISETP.GE.AND P0, PT, R5, R4, PT ;  /* 0x000000040500720c */ /* 0x020fda0003f06270 */
[----:B------:R-:W-:Y:S05]  /*0ed0*/  @!P0 BRA `(.L_x_22) ;  /* 0xfffffff000a88947 */ /* 0x000fea000383ffff */
.L_x_1:
[----:B------:R-:W-:Y:S05]  /*0ee0*/  BSYNC.RECONVERGENT B4 ;  /* 0x0000000000047941 */ /* 0x000fea0003800200 */
.L_x_0:
[----:B-1----:R-:W1:Y:S02]  /*0ef0*/  LDC.64 R12, c[0x0][0x398] ;  /* 0x0000e600ff0c7b82 */ /* 0x002e640000000a00 */
[----:B-1---5:R-:W-:-:S05]  /*0f00*/  IMAD.WIDE R12, R2, 0x814, R12 ;  /* 0x00000814020c7825 */ /* 0x022fca00078e020c */
[----:B------:R-:W2:Y:S01]  /*0f10*/  LDG.E R4, desc[UR4][R12.64+0x408] ;  /* 0x000408040c047981 */ /* 0x000ea2000c1e1900 */
[----:B------:R-:W-:Y:S01]  /*0f20*/  BSSY.RECONVERGENT B4, `(.L_x_23) ;  /* 0x00000d9000047945 */ /* 0x000fe20003800200 */
[----:B------:R-:W-:Y:S01]  /*0f30*/  IMAD.MOV.U32 R2, RZ, RZ, RZ ;  /* 0x000000ffff027224 */ /* 0x000fe200078e00ff */
[----:B--2---:R-:W-:-:S13]  /*0f40*/  ISETP.GE.AND P0, PT, R4, 0x1, PT ;  /* 0x000000010400780c */ /* 0x004fda0003f06270 */
[----:B------:R-:W-:Y:S05]  /*0f50*/  @!P0 BRA `(.L_x_24) ;  /* 0x0000000c00548947 */ /* 0x000fea0003800000 */
[----:B------:R-:W-:Y:S02]  /*0f60*/  IMAD.MOV.U32 R2, RZ, RZ, RZ ;  /* 0x000000ffff027224 */ /* 0x000fe400078e00ff */
[----:B------:R-:W-:-:S07]  /*0f70*/  IMAD.MOV.U32 R5, RZ, RZ, RZ ;  /* 0x000000ffff057224 */ /* 0x000fce00078e00ff */
.L_x_45:
[----:B-1----:R-:W1:Y:S02]  /*0f80*/  LDC.64 R14, c[0x0][0x388] ;  /* 0x0000e200ff0e7b82 */ /* 0x002e640000000a00 */
[----:B-1----:R-:W-:-:S05]  /*0f90*/  IMAD.WIDE R14, R0, 0x814, R14 ;  /* 0x00000814000e7825 */ /* 0x002fca00078e020e */
[----:B------:R-:W2:Y:S01]  /*0fa0*/  LDG.E R6, desc[UR4][R14.64+0x4] ;  /* 0x000004040e067981 */ /* 0x000ea2000c1e1900 */
[----:B------:R-:W-:Y:S01]  /*0fb0*/  BSSY.RECONVERGENT B3, `(.L_x_25) ;  /* 0x00000c0000037945 */ /* 0x000fe20003800200 */
[----:B------:R-:W-:Y:S01]  /*0fc0*/  PLOP3.LUT P0, PT, PT, PT, PT, 0x8, 0x80 ;  /* 0x000000000080781c */ /* 0x000fe20003f0e170 */
[----:B------:R-:W-:Y:S01]  /*0fd0*/  IMAD.MOV.U32 R16, RZ, RZ, -0x1 ;  /* 0xffffffffff107424 */ /* 0x000fe200078e00ff */
[----:B--2---:R-:W-:-:S13]  /*0fe0*/  ISETP.GE.AND P1, PT, R6, 0x1, PT ;  /* 0x000000010600780c */ /* 0x004fda0003f26270 */
[----:B------:R-:W-:Y:S05]  /*0ff0*/  @!P1 BRA `(.L_x_26) ;  /* 0x0000000800ec9947 */ /* 0x000fea0003800000 */
[----:B0-----:R-:W-:Y:S01]  /*1000*/  IMAD.WIDE.U32 R18, R5, 0x4, R12 ;  /* 0x0000000405127825 */ /* 0x001fe200078e000c */
        /* <DEDUP_REMOVED lines=8> */
.L_x_42:
        /* <DEDUP_REMOVED lines=11> */
.L_x_41:
        /* <DEDUP_REMOVED lines=18> */
[----:B------:R-:W-:Y:S01]  /*1260*/  LOP3.LUT R25, R24, 0x7ffffff0, RZ, 0xc0, !PT ;  /* 0x7ffffff018197812 */ /* 0x000fe200078ec0ff */
[----:B0-----:R-:W-:Y:S01]  /*1270*/  IMAD.MOV.U32 R18, RZ, RZ, RZ ;  /* 0x000000ffff127224 */ /* 0x001fe200078e00ff */
[----:B------:R-:W-:-:S07]  /*1280*/  PRMT R22, RZ, 0x7610, R22 ;  /* 0x00007610ff167816 */ /* 0x000fce0000000016 */
.L_x_34:
[----:B------:R-:W-:-:S05]  /*1290*/  IMAD.WIDE.U32 R16, R18, 0x4, R14 ;  /* 0x0000000412107825 */ /* 0x000fca00078e000e */
        /* <DEDUP_REMOVED lines=12> */
[----:B--2---:R-:W-:-:S03]  /*1360*/  ISETP.NE.AND P4, PT, R26, R7, PT ;  /* 0x000000071a00720c */ /* 0x004fc60003f85270 */
[----:B------:R-:W2:Y:S01]  /*1370*/  LDG.E R26, desc[UR4][R16.64+0x42c] ;  /* 0x00042c04101a7981 */ /* 0x000ea2000c1e1900 */
[----:B------:R-:W-:Y:S02]  /*1380*/  SEL R22, R22, 0x1, P3 ;  /* 0x0000000116167807 */ /* 0x000fe40001800000 */
[-C--:B---3--:R-:W-:Y:S02]  /*1390*/  ISETP.NE.AND P2, PT, R19, R7.reuse, PT ;  /* 0x000000071300720c */ /* 0x088fe40003f45270 */
[----:B------:R-:W-:Y:S02]  /*13a0*/  SEL R19, R22, 0x1, P4 ;  /* 0x0000000116137807 */ /* 0x000fe40002000000 */
[----:B------:R-:W3:Y:S01]  /*13b0*/  LDG.E R22, desc[UR4][R16.64+0x430] ;  /* 0x0004300410167981 */ /* 0x000ee2000c1e1900 */
[----:B----4-:R-:W-:Y:S02]  /*13c0*/  ISETP.NE.AND P3, PT, R27, R7, PT ;  /* 0x000000071b00720c */ /* 0x010fe40003f65270 */
[----:B------:R-:W-:-:S02]  /*13d0*/  SEL R27, R19, 0x1, P5 ;  /* 0x00000001131b7807 */ /* 0x000fc40002800000 */
[-C--:B-----5:R-:W-:Y:S01]  /*13e0*/  ISETP.NE.AND P4, PT, R28, R7.reuse, PT ;  /* 0x000000071c00720c */ /* 0x0a0fe20003f85270 */
[----:B------:R-:W4:Y:S04]  /*13f0*/  LDG.E R19, desc[UR4][R16.64+0x434] ;  /* 0x0004340410137981 */ /* 0x000f28000c1e1900 */
[----:B------:R-:W5:Y:S01]  /*1400*/  LDG.E R28, desc[UR4][R16.64+0x438] ;  /* 0x00043804101c7981 */ /* 0x000f62000c1e1900 */
[----:B--2---:R-:W-:-:S03]  /*1410*/  ISETP.NE.AND P5, PT, R26, R7, PT ;  /* 0x000000071a00720c */ /* 0x004fc60003fa5270 */
[----:B------:R-:W2:Y:S01]  /*1420*/  LDG.E R26, desc[UR4][R16.64+0x43c] ;  /* 0x00043c04101a7981 */ /* 0x000ea2000c1e1900 */
[----:B------:R-:W-:-:S04]  /*1430*/  SEL R27, R27, 0x1, P6 ;  /* 0x000000011b1b7807 */ /* 0x000fc80003000000 */
[----:B------:R-:W-:Y:S02]  /*1440*/  SEL R27, R27, 0x1, P1 ;  /* 0x000000011b1b7807 */ /* 0x000fe40000800000 */
[-C--:B---3--:R-:W-:Y:S02]  /*1450*/  ISETP.NE.AND P6, PT, R22, R7.reuse, PT ;  /* 0x000000071600720c */ /* 0x088fe40003fc5270 */
[----:B------:R-:W-:Y:S01]  /*1460*/  SEL R27, R27, 0x1, P2 ;  /* 0x000000011b1b7807 */ /* 0x000fe20001000000 */
[----:B------:R-:W3:Y:S03]  /*1470*/  LDG.E R22, desc[UR4][R16.64+0x440] ;  /* 0x0004400410167981 */ /* 0x000ee6000c1e1900 */
[----:B------:R-:W-:Y:S02]  /*1480*/  SEL R27, R27, 0x1, P3 ;  /* 0x000000011b1b7807 */ /* 0x000fe40001800000 */
[----:B-----5:R-:W-:-:S02]  /*1490*/  ISETP.NE.AND P2, PT, R28, R7, PT ;  /* 0x000000071c00720c */ /* 0x020fc40003f45270 */
[----:B------:R-:W5:Y:S01]  /*14a0*/  LDG.E R28, desc[UR4][R16.64+0x448] ;  /* 0x00044804101c7981 */ /* 0x000f62000c1e1900 */
[----:B------:R-:W-:Y:S02]  /*14b0*/  SEL R27, R27, 0x1, P4 ;  /* 0x000000011b1b7807 */ /* 0x000fe40002000000 */
[-C--:B--2---:R-:W-:Y:S02]  /*14c0*/  ISETP.NE.AND P3, PT, R26, R7.reuse, PT ;  /* 0x000000071a00720c */ /* 0x084fe40003f65270 */
[----:B------:R-:W2:Y:S01]  /*14d0*/  LDG.E R26, desc[UR4][R16.64+0x444] ;  /* 0x00044404101a7981 */ /* 0x000ea2000c1e1900 */
[----:B------:R-:W-:Y:S02]  /*14e0*/  SEL R27, R27, 0x1, P5 ;  /* 0x000000011b1b7807 */ /* 0x000fe40002800000 */
[----:B----4-:R-:W-:Y:S02]  /*14f0*/  ISETP.NE.AND P1, PT, R19, R7, PT ;  /* 0x000000071300720c */ /* 0x010fe40003f25270 */
[----:B------:R-:W-:-:S04]  /*1500*/  SEL R27, R27, 0x1, P6 ;  /* 0x000000011b1b7807 */ /* 0x000fc80003000000 */
[----:B------:R-:W-:-:S04]  /*1510*/  SEL R27, R27, 0x1, P1 ;  /* 0x000000011b1b7807 */ /* 0x000fc80000800000 */
[----:B------:R-:W-:Y:S02]  /*1520*/  SEL R27, R27, 0x1, P2 ;  /* 0x000000011b1b7807 */ /* 0x000fe40001000000 */
[----:B---3--:R-:W-:Y:S02]  /*1530*/  ISETP.NE.AND P1, PT, R22, R7, PT ;  /* 0x000000071600720c */ /* 0x008fe40003f25270 */
[----:B------:R-:W-:Y:S01]  /*1540*/  SEL R27, R27, 0x1, P3 ;  /* 0x000000011b1b7807 */ /* 0x000fe20001800000 */
[----:B------:R-:W-:-:S03]  /*1550*/  VIADD R18, R18, 0x10 ;  /* 0x0000001012127836 */ /* 0x000fc60000000000 */
[----:B------:R-:W-:Y:S02]  /*1560*/  SEL R27, R27, 0x1, P1 ;  /* 0x000000011b1b7807 */ /* 0x000fe40000800000 */
[-C--:B-----5:R-:W-:Y:S02]  /*1570*/  ISETP.NE.AND P1, PT, R28, R7.reuse, PT ;  /* 0x000000071c00720c */ /* 0x0a0fe40003f25270 */
[----:B--2---:R-:W-:-:S04]  /*1580*/  ISETP.NE.AND P2, PT, R26, R7, PT ;  /* 0x000000071a00720c */ /* 0x004fc80003f45270 */
[----:B------:R-:W-:Y:S02]  /*1590*/  SEL R27, R27, 0x1, P2 ;  /* 0x000000011b1b7807 */ /* 0x000fe40001000000 */
[----:B------:R-:W-:Y:S02]  /*15a0*/  ISETP.NE.AND P2, PT, R18, R25, PT ;  /* 0x000000191200720c */ /* 0x000fe40003f45270 */
[----:B------:R-:W-:-:S04]  /*15b0*/  SEL R27, R27, 0x1, P1 ;  /* 0x000000011b1b7807 */ /* 0x000fc80000800000 */
[----:B------:R-:W-:-:S07]  /*15c0*/  PRMT R22, R27, 0x7610, R22 ;  /* 0x000076101b167816 */ /* 0x000fce0000000016 */
[----:B------:R-:W-:Y:S05]  /*15d0*/  @P2 BRA `(.L_x_34) ;  /* 0xfffffffc002c2947 */ /* 0x000fea000383ffff */
.L_x_33:
[----:B------:R-:W-:Y:S05]  /*15e0*/  BSYNC.RECONVERGENT B5 ;  /* 0x0000000000057941 */ /* 0x000fea0003800200 */
.L_x_32:
        /* <DEDUP_REMOVED lines=38> */
.L_x_38:
[----:B------:R-:W-:Y:S05]  /*1850*/  BSYNC.RECONVERGENT B6 ;  /* 0x0000000000067941 */ /* 0x000fea0003800200 */
.L_x_37:
        /* <DEDUP_REMOVED lines=20> */
.L_x_40:
[----:B------:R-:W-:Y:S05]  /*19a0*/  BSYNC.RECONVERGENT B6 ;  /* 0x0000000000067941 */ /* 0x000fea0003800200 */
.L_x_39:
        /* <DEDUP_REMOVED lines=15> */
.L_x_36:
[----:B------:R-:W-:Y:S05]  /*1aa0*/  BSYNC.RECONVERGENT B5 ;  /* 0x0000000000057941 */ /* 0x000fea0003800200 */
.L_x_35:
[----:B------:R-:W-:Y:S01]  /*1ab0*/  LOP3.LUT P1, RZ, R22, 0xff, RZ, 0xc0, !PT ;  /* 0x000000ff16ff7812 */ /* 0x000fe2000782c0ff */
[----:B------:R-:W-:-:S12]  /*1ac0*/  IMAD.MOV.U32 R16, RZ, RZ, R7 ;  /* 0x000000ffff107224 */ /* 0x000fd800078e0007 */
[----:B------:R-:W-:Y:S05]  /*1ad0*/  @!P1 BREAK.RELIABLE B0 ;  /* 0x0000000000009942 */ /* 0x000fea0003800100 */
[----:B------:R-:W-:Y:S05]  /*1ae0*/  @!P1 BRA `(.L_x_29) ;  /* 0x0000000000189947 */ /* 0x000fea0003800000 */
.L_x_31:
[----:B------:R-:W-:Y:S05]  /*1af0*/  BSYNC.RELIABLE B0 ;  /* 0x0000000000007941 */ /* 0x000fea0003800100 */
.L_x_30:
[----:B------:R-:W-:-:S05]  /*1b00*/  VIADD R23, R23, 0x1 ;  /* 0x0000000117177836 */ /* 0x000fca0000000000 */
[----:B------:R-:W-:-:S13]  /*1b10*/  ISETP.GE.AND P1, PT, R23, R8, PT ;  /* 0x000000081700720c */ /* 0x000fda0003f26270 */
[----:B------:R-:W-:Y:S05]  /*1b20*/  @!P1 BRA `(.L_x_41) ;  /* 0xfffffff400849947 */ /* 0x000fea000383ffff */
[----:B------:R-:W-:Y:S01]  /*1b30*/  IMAD.MOV.U32 R16, RZ, RZ, R21 ;  /* 0x000000ffff107224 */ /* 0x000fe200078e0015 */
[----:B------:R-:W-:-:S07]  /*1b40*/  PRMT R11, RZ, 0x7610, R11 ;  /* 0x00007610ff0b7816 */ /* 0x000fce000000000b */
.L_x_29:
[----:B------:R-:W-:Y:S05]  /*1b50*/  BSYNC.RECONVERGENT B1 ;  /* 0x0000000000017941 */ /* 0x000fea0003800200 */
.L_x_28:
[----:B------:R-:W-:Y:S01]  /*1b60*/  LOP3.LUT R10, R11, R10, RZ, 0xc0, !PT ;  /* 0x0000000a0b0a7212 */ /* 0x000fe200078ec0ff */
[----:B------:R-:W-:Y:S06]  /*1b70*/  @P0 BRA `(.L_x_42) ;  /* 0xfffffff400440947 */ /* 0x000fec000383ffff */
[----:B------:R-:W-:Y:S05]  /*1b80*/  BSYNC.RECONVERGENT B2 ;  /* 0x0000000000027941 */ /* 0x000fea0003800200 */
.L_x_27:
[----:B------:R-:W-:-:S04]  /*1b90*/  PRMT R6, R10, 0x9910, RZ ;  /* 0x000099100a067816 */ /* 0x000fc800000000ff */
[----:B------:R-:W-:-:S13]  /*1ba0*/  ISETP.EQ.AND P0, PT, R6, RZ, PT ;  /* 0x000000ff0600720c */ /* 0x000fda0003f02270 */
.L_x_26:
[----:B------:R-:W-:Y:S05]  /*1bb0*/  BSYNC.RECONVERGENT B3 ;  /* 0x0000000000037941 */ /* 0x000fea0003800200 */
.L_x_25:
        /* <DEDUP_REMOVED lines=11> */
.L_x_44:
[----:B------:R-:W-:Y:S05]  /*1c70*/  BSYNC.RECONVERGENT B0 ;  /* 0x0000000000007941 */ /* 0x000fea0003800200 */
.L_x_43:
[----:B------:R-:W-:-:S05]  /*1c80*/  VIADD R5, R5, 0x1 ;  /* 0x0000000105057836 */ /* 0x000fca0000000000 */
[----:B-----5:R-:W-:-:S13]  /*1c90*/  ISETP.GE.AND P0, PT, R5, R4, PT ;  /* 0x000000040500720c */ /* 0x020fda0003f06270 */
[----:B------:R-:W-:Y:S05]  /*1ca0*/  @!P0 BRA `(.L_x_45) ;  /* 0xfffffff000b48947 */ /* 0x000fea000383ffff */
.L_x_24:
[----:B------:R-:W-:Y:S05]  /*1cb0*/  BSYNC.RECONVERGENT B4 ;  /* 0x0000000000047941 */ /* 0x000fea0003800200 */
.L_x_23:
[----:B-1----:R-:W1:Y:S01]  /*1cc0*/  S2R R7, SR_LANEID ;  /* 0x0000000000077919 */ /* 0x002e620000000000 */
[----:B------:R-:W-:Y:S01]  /*1cd0*/  VOTEU.ANY UR6, UPT, PT ;  /* 0x0000000000067886 */ /* 0x000fe200038e0100 */
[----:B------:R-:W2:Y:S01]  /*1ce0*/  LDC.64 R4, c[0x0][0x390] ;  /* 0x0000e400ff047b82 */ /* 0x000ea20000000a00 */
[----:B------:R-:W1:Y:S08]  /*1cf0*/  FLO.U32 R10, UR6 ;  /* 0x00000006000a7d00 */ /* 0x000e7000080e0000 */
[----:B------:R-:W2:Y:S01]  /*1d00*/  POPC R15, UR6 ;  /* 0x00000006000f7d09 */ /* 0x000ea20008000000 */
[----:B-1----:R-:W-:Y:S01]  /*1d10*/  ISETP.EQ.U32.AND P0, PT, R10, R7, PT ;  /* 0x000000070a00720c */ /* 0x002fe20003f02070 */
[----:B------:R-:W1:Y:S01]  /*1d20*/  S2R R8, SR_LTMASK ;  /* 0x0000000000087919 */ /* 0x000e620000003900 */
[----:B------:R-:W3:Y:S11]  /*1d30*/  LDC.64 R6, c[0x0][0x388] ;  /* 0x0000e200ff067b82 */ /* 0x000ef60000000a00 */
[----:B--2---:R-:W2:Y:S01]  /*1d40*/  @P0 ATOMG.E.ADD.STRONG.GPU PT, R5, desc[UR4][R4.64], R15 ;  /* 0x8000000f040509a8 */ /* 0x004ea200081ef104 */
[----:B------:R-:W-:Y:S01]  /*1d50*/  IMAD.IADD R13, R2, 0x1, R3 ;  /* 0x00000001020d7824 */ /* 0x000fe200078e0203 */
[----:B-1----:R-:W-:-:S02]  /*1d60*/  LOP3.LUT R12, R8, UR6, RZ, 0xc0, !PT ;  /* 0x00000006080c7c12 */ /* 0x002fc4000f8ec0ff */
[----:B------:R-:W1:Y:S04]  /*1d70*/  LDC.64 R8, c[0x0][0x380] ;  /* 0x0000e000ff087b82 */ /* 0x000e680000000a00 */
[----:B------:R-:W4:Y:S01]  /*1d80*/  POPC R12, R12 ;  /* 0x0000000c000c7309 */ /* 0x000f220000000000 */
[----:B--2---:R-:W4:Y:S02]  /*1d90*/  SHFL.IDX PT, R11, R5, R10, 0x1f ;  /* 0x00001f0a050b7589 */ /* 0x004f2400000e0000 */
[----:B----4-:R-:W-:-:S04]  /*1da0*/  IMAD.IADD R11, R11, 0x1, R12 ;  /* 0x000000010b0b7824 */ /* 0x010fc800078e020c */
[----:B---3--:R-:W-:-:S05]  /*1db0*/  IMAD.WIDE R2, R11, 0x814, R6 ;  /* 0x000008140b027825 */ /* 0x008fca00078e0206 */
[----:B------:R2:W-:Y:S04]  /*1dc0*/  STG.E desc[UR4][R2.64], R13 ;  /* 0x0000000d02007986 */ /* 0x0005e8000c101904 */
[----:B-1----:R-:W3:Y:S01]  /*1dd0*/  LDG.E R9, desc[UR4][R8.64] ;  /* 0x0000000408097981 */ /* 0x002ee2000c1e1900 */
[----:B------:R-:W1:Y:S01]  /*1de0*/  LDCU UR6, c[0x0][0x370] ;  /* 0x00006e00ff0677ac */ /* 0x000e620008000800 */
[----:B------:R-:W1:Y:S02]  /*1df0*/  LDC R5, c[0x0][0x360] ;  /* 0x0000d800ff057b82 */ /* 0x000e640000000800 */
[----:B-1----:R-:W-:-:S05]  /*1e00*/  IMAD R0, R5, UR6, R0 ;  /* 0x0000000605007c24 */ /* 0x002fca000f8e0200 */
[----:B---3--:R-:W-:-:S13]  /*1e10*/  ISETP.GE.AND P0, PT, R0, R9, PT ;  /* 0x000000090000720c */ /* 0x008fda0003f06270 */
[----:B--2---:R-:W-:Y:S05]  /*1e20*/  @!P0 BRA `(.L_x_46) ;  /* 0xffffffe0009c8947 */ /* 0x004fea000383ffff */
[----:B------:R-:W-:Y:S05]  /*1e30*/  EXIT ;  /* 0x000000000000794d */ /* 0x000fea0003800000 */
.L_x_47:
[----:B------:R-:W-:-:S00]  /*1e40*/  BRA `(.L_x_47) ;  /* 0xfffffffc00fc7947 */ /* 0x000fc0000383ffff */
[----:B------:R-:W-:-:S00]  /*1e50*/  NOP ;  /* 0x0000000000007918 */ /* 0x000fc00000000000 */
        /* <DEDUP_REMOVED lines=10> */
.L_x_60:


//--------------------- .text._Z23select_with_min_supportiP4ItemiP7ItemSetPi --------------------------
	.section	.text._Z23select_with_min_supportiP4ItemiP7ItemSetPi,"ax",@progbits
	.align	128
        .global         _Z23select_with_min_supportiP4ItemiP7ItemSetPi
        .type           _Z23select_with_min_supportiP4ItemiP7ItemSetPi,@function
        .size           _Z23select_with_min_supportiP4ItemiP7ItemSetPi,(.L_x_61 - _Z23select_with_min_supportiP4ItemiP7ItemSetPi)
        .other          _Z23select_with_min_supportiP4ItemiP7ItemSetPi,@"STO_CUDA_ENTRY STV_DEFAULT"
_Z23select_with_min_supportiP4ItemiP7ItemSetPi:
.text._Z23select_with_min_supportiP4ItemiP7ItemSetPi:
[----:B------:R-:W-:Y:S01]  /*0000*/  LDC R1, c[0x0][0x37c] ;  /* 0x0000df00ff017b82 */ /* 0x000fe20000000800 */
[----:B------:R-:W0:Y:S07]  /*0010*/  S2R R0, SR_TID.X ;  /* 0x0000000000007919 */ /* 0x000e2e0000002100 */
[----:B------:R-:W0:Y:S01]  /*0020*/  S2UR UR4, SR_CTAID.X ;  /* 0x00000000000479c3 */ /* 0x000e220000002500 */
[----:B------:R-:W1:Y:S07]  /*0030*/  LDCU UR5, c[0x0][0x380] ;  /* 0x00007000ff0577ac */ /* 0x000e6e0008000800 */
[----:B------:R-:W0:Y:S02]  /*0040*/  LDC R3, c[0x0][0x360] ;  /* 0x0000d800ff037b82 */ /* 0x000e240000000800 */
[----:B0-----:R-:W-:-:S05]  /*0050*/  IMAD R0, R3, UR4, R0 ;  /* 0x0000000403007c24 */ /* 0x001fca000f8e0200 */
[----:B-1----:R-:W-:-:S13]  /*0060*/  ISETP.GE.AND P0, PT, R0, UR5, PT ;  /* 0x0000000500007c0c */ /* 0x002fda000bf06270 */
[----:B------:R-:W-:Y:S05]  /*0070*/  @P0 EXIT ;  /* 0x000000000000094d */ /* 0x000fea0003800000 */
[----:B------:R-:W0:Y:S01]  /*0080*/  LDCU.64 UR6, c[0x0][0x398] ;  /* 0x00007300ff0677ac */ /* 0x000e220008000a00 */
[----:B------:R-:W1:Y:S01]  /*0090*/  LDCU.64 UR4, c[0x0][0x388] ;  /* 0x00007100ff0477ac */ /* 0x000e620008000a00 */
[----:B------:R-:W2:Y:S01]  /*00a0*/  LDCU UR10, c[0x0][0x370] ;  /* 0x00006e00ff0a77ac */ /* 0x000ea20008000800 */
[----:B------:R-:W3:Y:S01]  /*00b0*/  LDCU.64 UR8, c[0x0][0x358] ;  /* 0x00006b00ff0877ac */ /* 0x000ee20008000a00 */
[----:B0-----:R-:W-:Y:S02]  /*00c0*/  UIADD3 UR6, UP0, UPT, UR6, 0x40c, URZ ;  /* 0x0000040c06067890 */ /* 0x001fe4000ff1e0ff */
[----:B-1----:R-:W-:Y:S02]  /*00d0*/  UIADD3 UR4, UP1, UPT, UR4, 0xc, URZ ;  /* 0x0000000c04047890 */ /* 0x002fe4000ff3e0ff */
[----:B------:R-:W-:Y:S01]  /*00e0*/  UIADD3.X UR7, UPT, UPT, URZ, UR7, URZ, UP0, !UPT ;  /* 0x00000007ff077290 */ /* 0x000fe200087fe4ff */
[----:B--2---:R-:W-:Y:S01]  /*00f0*/  IMAD R3, R3, UR10, RZ ;  /* 0x0000000a03037c24 */ /* 0x004fe2000f8e02ff */
[----:B---3--:R-:W-:-:S12]  /*0100*/  UIADD3.X UR5, UPT, UPT, URZ, UR5, URZ, UP1, !UPT ;  /* 0x00000005ff057290 */ /* 0x008fd80008ffe4ff */
.L_x_51:
[----:B0-----:R-:W0:Y:S01]  /*0110*/  LDC.64 R4, c[0x0][0x388] ;  /* 0x0000e200ff047b82 */ /* 0x001e220000000a00 */
[----:B------:R-:W1:Y:S01]  /*0120*/  LDCU UR10, c[0x0][0x390] ;  /* 0x00007200ff0a77ac */ /* 0x000e620008000800 */
[----:B------:R-:W2:Y:S01]  /*0130*/  LDCU UR11, c[0x0][0x380] ;  /* 0x00007000ff0b77ac */ /* 0x000ea20008000800 */
[----:B0-----:R-:W-:-:S05]  /*0140*/  IMAD.WIDE R4, R0, 0x40c, R4 ;  /* 0x0000040c00047825 */ /* 0x001fca00078e0204 */
[----:B------:R-:W1:Y:S01]  /*0150*/  LDG.E R6, desc[UR8][R4.64+0x4] ;  /* 0x0000040804067981 */ /* 0x000e62000c1e1900 */
[--C-:B------:R-:W-:Y:S01]  /*0160*/  IMAD.MOV.U32 R2, RZ, RZ, R0.reuse ;  /* 0x000000ffff027224 */ /* 0x100fe200078e0000 */
[----:B------:R-:W-:Y:S01]  /*0170*/  BSSY.RECONVERGENT B0, `(.L_x_48) ;  /* 0x0000033000007945 */ /* 0x000fe20003800200 */
[----:B------:R-:W-:-:S05]  /*0180*/  IMAD.IADD R0, R3, 0x1, R0 ;  /* 0x0000000103007824 */ /* 0x000fca00078e0200 */
[----:B--2---:R-:W-:Y:S02]  /*0190*/  ISETP.GE.AND P1, PT, R0, UR11, PT ;  /* 0x0000000b00007c0c */ /* 0x004fe4000bf26270 */
[----:B-1----:R-:W-:-:S13]  /*01a0*/  ISETP.GE.AND P0, PT, R6, UR10, PT ;  /* 0x0000000a06007c0c */ /* 0x002fda000bf06270 */
[----:B------:R-:W-:Y:S05]  /*01b0*/  @!P0 BRA `(.L_x_49) ;  /* 0x0000000000b88947 */ /* 0x000fea0003800000 */
[----:B------:R-:W0:Y:S01]  /*01c0*/  S2R R9, SR_LANEID ;  /* 0x0000000000097919 */ /* 0x000e220000000000 */
[----:B------:R-:W-:Y:S01]  /*01d0*/  VOTEU.ANY UR10, UPT, PT ;  /* 0x00000000000a7886 */ /* 0x000fe200038e0100 */
[----:B------:R-:W1:Y:S01]  /*01e0*/  LDC.64 R6, c[0x0][0x3a0] ;  /* 0x0000e800ff067b82 */ /* 0x000e620000000a00 */
[----:B------:R-:W0:Y:S08]  /*01f0*/  FLO.U32 R10, UR10 ;  /* 0x0000000a000a7d00 */ /* 0x000e3000080e0000 */
[----:B------:R-:W1:Y:S01]  /*0200*/  POPC R15, UR10 ;  /* 0x0000000a000f7d09 */ /* 0x000e620008000000 */
[----:B0-----:R-:W-:Y:S01]  /*0210*/  ISETP.EQ.U32.AND P0, PT, R10, R9, PT ;  /* 0x000000090a00720c */ /* 0x001fe20003f02070 */
[----:B------:R-:W0:Y:S01]  /*0220*/  S2R R12, SR_LTMASK ;  /* 0x00000000000c7919 */ /* 0x000e220000003900 */
[----:B------:R-:W2:Y:S11]  /*0230*/  LDC.64 R8, c[0x0][0x398] ;  /* 0x0000e600ff087b82 */ /* 0x000eb60000000a00 */
[----:B-1----:R-:W3:Y:S04]  /*0240*/  @P0 ATOMG.E.ADD.STRONG.GPU PT, R15, desc[UR8][R6.64], R15 ;  /* 0x8000000f060f09a8 */ /* 0x002ee800081ef108 */
[----:B------:R-:W4:Y:S01]  /*0250*/  LDG.E R13, desc[UR8][R4.64+0x4] ;  /* 0x00000408040d7981 */ /* 0x000f22000c1e1900 */
[----:B------:R-:W-:Y:S01]  /*0260*/  IMAD.MOV.U32 R17, RZ, RZ, 0x1 ;  /* 0x00000001ff117424 */ /* 0x000fe200078e00ff */
[----:B0-----:R-:W-:-:S06]  /*0270*/  LOP3.LUT R12, R12, UR10, RZ, 0xc0, !PT ;  /* 0x0000000a0c0c7c12 */ /* 0x001fcc000f8ec0ff */
[----:B------:R-:W0:Y:S01]  /*0280*/  POPC R12, R12 ;  /* 0x0000000c000c7309 */ /* 0x000e220000000000 */
[----:B---3--:R-:W0:Y:S02]  /*0290*/  SHFL.IDX PT, R11, R15, R10, 0x1f ;  /* 0x00001f0a0f0b7589 */ /* 0x008e2400000e0000 */
[----:B0-----:R-:W-:-:S05]  /*02a0*/  IADD3 R11, PT, PT, R11, R12, RZ ;  /* 0x0000000c0b0b7210 */ /* 0x001fca0007ffe0ff */
[----:B--2---:R-:W-:-:S05]  /*02b0*/  IMAD.WIDE R8, R11, 0x814, R8 ;  /* 0x000008140b087825 */ /* 0x004fca00078e0208 */
[----:B----4-:R0:W-:Y:S04]  /*02c0*/  STG.E desc[UR8][R8.64], R13 ;  /* 0x0000000d08007986 */ /* 0x0101e8000c101908 */
[----:B------:R0:W-:Y:S04]  /*02d0*/  STG.E desc[UR8][R8.64+0x4], R17 ;  /* 0x0000041108007986 */ /* 0x0001e8000c101908 */
[----:B------:R-:W2:Y:S04]  /*02e0*/  LDG.E R7, desc[UR8][R4.64] ;  /* 0x0000000804077981 */ /* 0x000ea8000c1e1900 */
[----:B--2---:R0:W-:Y:S04]  /*02f0*/  STG.E desc[UR8][R8.64+0x8], R7 ;  /* 0x0000080708007986 */ /* 0x0041e8000c101908 */
[----:B------:R-:W2:Y:S04]  /*0300*/  LDG.E R15, desc[UR8][R4.64+0x8] ;  /* 0x00000808040f7981 */ /* 0x000ea8000c1e1900 */
[----:B--2---:R0:W-:Y:S01]  /*0310*/  STG.E desc[UR8][R8.64+0x408], R15 ;  /* 0x0004080f08007986 */ /* 0x0041e2000c101908 */
[----:B------:R-:W-:-:S13]  /*0320*/  ISETP.NE.AND P0, PT, R15, RZ, PT ;  /* 0x000000ff0f00720c */ /* 0x000fda0003f05270 */
[----:B0-----:R-:W-:Y:S05]  /*0330*/  @!P0 BRA `(.L_x_49) ;  /* 0x0000000000588947 */ /* 0x001fea0003800000 */
[----:B------:R-:W-:Y:S01]  /*0340*/  MOV R5, UR7 ;  /* 0x0000000700057c02 */ /* 0x000fe20008000f00 */
[----:B------:R-:W-:Y:S01]  /*0350*/  IMAD.U32 R4, RZ, RZ, UR6 ;  /* 0x00000006ff047e24 */ /* 0x000fe2000f8e00ff */
[----:B------:R-:W-:Y:S01]  /*0360*/  SHF.R.S32.HI R8, RZ, 0x1f, R15 ;  /* 0x0000001fff087819 */ /* 0x000fe2000001140f */
[----:B------:R-:W-:Y:S02]  /*0370*/  IMAD.U32 R6, RZ, RZ, UR4 ;  /* 0x00000004ff067e24 */ /* 0x000fe4000f8e00ff */
[----:B------:R-:W-:Y:S01]  /*0380*/  IMAD.U32 R7, RZ, RZ, UR5 ;  /* 0x00000005ff077e24 */ /* 0x000fe2000f8e00ff */
[----:B------:R-:W-:Y:S01]  /*0390*/  SHF.L.U64.HI R12, R15, 0x2, R8 ;  /* 0x000000020f0c7819 */ /* 0x000fe20000010208 */
[----:B------:R-:W-:-:S04]  /*03a0*/  IMAD.WIDE R4, R11, 0x814, R4 ;  /* 0x000008140b047825 */ /* 0x000fc800078e0204 */
[----:B------:R-:W-:Y:S01]  /*03b0*/  IMAD.WIDE R10, R2, 0x40c, R6 ;  /* 0x0000040c020a7825 */ /* 0x000fe200078e0206 */
[----:B------:R-:W-:-:S03]  /*03c0*/  SHF.L.U32 R2, R15, 0x2, RZ ;  /* 0x000000020f027819 */ /* 0x000fc600000006ff */
[----:B------:R-:W-:Y:S02]  /*03d0*/  IMAD.MOV.U32 R13, RZ, RZ, RZ ;  /* 0x000000ffff0d7224 */ /* 0x000fe400078e00ff */
[----:B------:R-:W-:-:S07]  /*03e0*/  IMAD.MOV.U32 R15, RZ, RZ, RZ ;  /* 0x000000ffff0f7224 */ /* 0x000fce00078e00ff */
.L_x_50:
[----:B------:R-:W-:-:S04]  /*03f0*/  IADD3 R6, P0, PT, R10, R13, RZ ;  /* 0x0000000d0a067210 */ /* 0x000fc80007f1e0ff */
[----:B0-----:R-:W-:-:S06]  /*0400*/  IADD3.X R7, PT, PT, R11, R15, RZ, P0, !PT ;  /* 0x0000000f0b077210 */ /* 0x001fcc00007fe4ff */
[----:B------:R-:W2:Y:S01]  /*0410*/  LDG.E.U8 R7, desc[UR8][R6.64] ;  /* 0x0000000806077981 */ /* 0x000ea2000c1e1100 */
[----:B------:R-:W-:-:S05]  /*0420*/  IADD3 R8, P0, PT, R4, R13, RZ ;  /* 0x0000000d04087210 */ /* 0x000fca0007f1e0ff */
[----:B------:R-:W-:Y:S01]  /*0430*/  IMAD.X R9, R5, 0x1, R15, P0 ;  /* 0x0000000105097824 */ /* 0x000fe200000e060f */
[----:B------:R-:W-:-:S04]  /*0440*/  IADD3 R13, P0, PT, R13, 0x1, RZ ;  /* 0x000000010d0d7810 */ /* 0x000fc80007f1e0ff */
[----:B------:R-:W-:Y:S02]  /*0450*/  IADD3.X R15, PT, PT, RZ, R15, RZ, P0, !PT ;  /* 0x0000000fff0f7210 */ /* 0x000fe400007fe4ff */
[----:B------:R-:W-:-:S04]  /*0460*/  ISETP.GE.U32.AND P0, PT, R13, R2, PT ;  /* 0x000000020d00720c */ /* 0x000fc80003f06070 */
[----:B------:R-:W-:Y:S01]  /*0470*/  ISETP.GE.U32.AND.EX P0, PT, R15, R12, PT, P0 ;  /* 0x0000000c0f00720c */ /* 0x000fe20003f06100 */
[----:B--2---:R0:W-:-:S12]  /*0480*/  STG.E.U8 desc[UR8][R8.64], R7 ;  /* 0x0000000708007986 */ /* 0x0041d8000c101108 */
[----:B------:R-:W-:Y:S05]  /*0490*/  @!P0 BRA `(.L_x_50) ;  /* 0xfffffffc00d48947 */ /* 0x000fea000383ffff */
.L_x_49:
[----:B------:R-:W-:Y:S05]  /*04a0*/  BSYNC.RECONVERGENT B0 ;  /* 0x0000000000007941 */ /* 0x000fea0003800200 */
.L_x_48:
[----:B------:R-:W-:Y:S05]  /*04b0*/  @!P1 BRA `(.L_x_51) ;  /* 0xfffffffc00149947 */ /* 0x000fea000383ffff */
[----:B------:R-:W-:Y:S05]  /*04c0*/  EXIT ;  /* 0x000000000000794d */ /* 0x000fea0003800000 */
.L_x_52:
        /* <DEDUP_REMOVED lines=11> */
.L_x_61:


//--------------------- .text._Z15item_freq_countiP11TransactionP4Item --------------------------
	.section	.text._Z15item_freq_countiP11TransactionP4Item,"ax",@progbits
	.align	128
        .global         _Z15item_freq_countiP11TransactionP4Item
        .type           _Z15item_freq_countiP11TransactionP4Item,@function
        .size           _Z15item_freq_countiP11TransactionP4Item,(.L_x_62 - _Z15item_freq_countiP11TransactionP4Item)
        .other          _Z15item_freq_countiP11TransactionP4Item,@"STO_CUDA_ENTRY STV_DEFAULT"
_Z15item_freq_countiP11TransactionP4Item:
.text._Z15item_freq_countiP11TransactionP4Item:
        /* <DEDUP_REMOVED lines=9> */
[----:B------:R-:W1:Y:S01]  /*0090*/  LDCU UR8, c[0x0][0x370] ;  /* 0x00006e00ff0877ac */ /* 0x000e620008000800 */
[----:B------:R-:W2:Y:S01]  /*00a0*/  LDCU.64 UR6, c[0x0][0x358] ;  /* 0x00006b00ff0677ac */ /* 0x000ea20008000a00 */
[----:B0-----:R-:W-:Y:S01]  /*00b0*/  UIADD3 UR4, UP0, UPT, UR4, 0x14, URZ ;  /* 0x0000001404047890 */ /* 0x001fe2000ff1e0ff */
[----:B-1----:R-:W-:-:S03]  /*00c0*/  IMAD R0, R0, UR8, RZ ;  /* 0x0000000800007c24 */ /* 0x002fc6000f8e02ff */
[----:B--2---:R-:W-:-:S12]  /*00d0*/  UIADD3.X UR5, UPT, UPT, URZ, UR5, URZ, UP0, !UPT ;  /* 0x00000005ff057290 */ /* 0x004fd800087fe4ff */
.L_x_58:
[----:B------:R-:W0:Y:S02]  /*00e0*/  LDC.64 R6, c[0x0][0x388] ;  /* 0x0000e200ff067b82 */ /* 0x000e240000000a00 */
[----:B0-----:R-:W-:-:S05]  /*00f0*/  IMAD.WIDE R6, R5, 0x1008, R6 ;  /* 0x0000100805067825 */ /* 0x001fca00078e0206 */
[----:B------:R-:W2:Y:S01]  /*0100*/  LDG.E R4, desc[UR6][R6.64+0x4] ;  /* 0x0000040606047981 */ /* 0x000ea2000c1e1900 */
[----:B------:R-:W-:Y:S01]  /*0110*/  IADD3 R2, P1, PT, R6, 0x4, RZ ;  /* 0x0000000406027810 */ /* 0x000fe20007f3e0ff */
[----:B------:R-:W-:Y:S03]  /*0120*/  BSSY.RECONVERGENT B0, `(.L_x_53) ;  /* 0x0000057000007945 */ /* 0x000fe60003800200 */
[----:B------:R-:W-:Y:S02]  /*0130*/  IADD3.X R3, PT, PT, RZ, R7, RZ, P1, !PT ;  /* 0x00000007ff037210 */ /* 0x000fe40000ffe4ff */
[----:B--2---:R-:W-:-:S13]  /*0140*/  ISETP.GE.AND P0, PT, R4, 0x1, PT ;  /* 0x000000010400780c */ /* 0x004fda0003f06270 */
[----:B------:R-:W-:Y:S05]  /*0150*/  @!P0 BRA `(.L_x_54) ;  /* 0x00000004004c8947 */ /* 0x000fea0003800000 */
[C---:B------:R-:W-:Y:S01]  /*0160*/  ISETP.GE.U32.AND P1, PT, R4.reuse, 0x4, PT ;  /* 0x000000040400780c */ /* 0x040fe20003f26070 */
[----:B------:R-:W-:Y:S01]  /*0170*/  BSSY.RECONVERGENT B1, `(.L_x_55) ;  /* 0x0000031000017945 */ /* 0x000fe20003800200 */
[----:B------:R-:W-:Y:S01]  /*0180*/  LOP3.LUT R20, R4, 0x3, RZ, 0xc0, !PT ;  /* 0x0000000304147812 */ /* 0x000fe200078ec0ff */
[----:B------:R-:W-:-:S03]  /*0190*/  HFMA2 R11, -RZ, RZ, 0, 0 ;  /* 0x00000000ff0b7431 */ /* 0x000fc600000001ff */
[----:B------:R-:W-:-:S07]  /*01a0*/  ISETP.NE.AND P0, PT, R20, RZ, PT ;  /* 0x000000ff1400720c */ /* 0x000fce0003f05270 */
[----:B------:R-:W-:Y:S06]  /*01b0*/  @!P1 BRA `(.L_x_56) ;  /* 0x0000000000b09947 */ /* 0x000fec0003800000 */
[----:B------:R-:W0:Y:S01]  /*01c0*/  LDC.64 R6, c[0x0][0x390] ;  /* 0x0000e400ff067b82 */ /* 0x000e220000000a00 */
[----:B------:R-:W-:Y:S01]  /*01d0*/  MOV R9, UR5 ;  /* 0x0000000500097c02 */ /* 0x000fe20008000f00 */
[----:B------:R-:W-:Y:S01]  /*01e0*/  IMAD.U32 R8, RZ, RZ, UR4 ;  /* 0x00000004ff087e24 */ /* 0x000fe2000f8e00ff */
[----:B------:R-:W-:-:S03]  /*01f0*/  LOP3.LUT R11, R4, 0x7ffffffc, RZ, 0xc0, !PT ;  /* 0x7ffffffc040b7812 */ /* 0x000fc600078ec0ff */
[----:B------:R-:W-:-:S04]  /*0200*/  IMAD.WIDE R8, R5, 0x1008, R8 ;  /* 0x0000100805087825 */ /* 0x000fc800078e0208 */
[----:B------:R-:W-:-:S07]  /*0210*/  IMAD.MOV R4, RZ, RZ, -R11 ;  /* 0x000000ffff047224 */ /* 0x000fce00078e0a0b */
.L_x_57:
[----:B---3--:R-:W0:Y:S01]  /*0220*/  LDG.E R13, desc[UR6][R8.64+-0xc] ;  /* 0xfffff406080d7981 */ /* 0x008e22000c1e1900 */
[----:B------:R-:W-:Y:S01]  /*0230*/  MOV R10, 0x1 ;  /* 0x00000001000a7802 */ /* 0x000fe20000000f00 */
[----:B0-----:R-:W-:-:S05]  /*0240*/  IMAD.WIDE R12, R13, 0x40c, R6 ;  /* 0x0000040c0d0c7825 */ /* 0x001fca00078e0206 */
[----:B------:R0:W-:Y:S04]  /*0250*/  REDG.E.ADD.STRONG.GPU desc[UR6][R12.64+0x4], R10 ;  /* 0x0000040a0c00798e */ /* 0x0001e8000c12e106 */
[----:B------:R-:W2:Y:S01]  /*0260*/  ATOMG.E.ADD.STRONG.GPU PT, R17, desc[UR6][R12.64+0x8], R10 ;  /* 0x8000080a0c1179a8 */ /* 0x000ea200081ef106 */
[----:B------:R-:W-:-:S05]  /*0270*/  IADD3 R14, P1, PT, R12, 0x4, RZ ;  /* 0x000000040c0e7810 */ /* 0x000fca0007f3e0ff */
[----:B------:R-:W-:Y:S02]  /*0280*/  IMAD.X R15, RZ, RZ, R13, P1 ;  /* 0x000000ffff0f7224 */ /* 0x000fe400008e060d */
[----:B--2---:R-:W-:-:S05]  /*0290*/  IMAD.WIDE R14, R17, 0x4, R14 ;  /* 0x00000004110e7825 */ /* 0x004fca00078e020e */
[----:B------:R1:W-:Y:S04]  /*02a0*/  STG.E desc[UR6][R14.64+0x8], R5 ;  /* 0x000008050e007986 */ /* 0x0003e8000c101906 */
[----:B------:R-:W2:Y:S02]  /*02b0*/  LDG.E R17, desc[UR6][R8.64+-0x8] ;  /* 0xfffff80608117981 */ /* 0x000ea4000c1e1900 */
[----:B--2---:R-:W-:-:S05]  /*02c0*/  IMAD.WIDE R16, R17, 0x40c, R6 ;  /* 0x0000040c11107825 */ /* 0x004fca00078e0206 */
[----:B------:R2:W-:Y:S04]  /*02d0*/  REDG.E.ADD.STRONG.GPU desc[UR6][R16.64+0x4], R10 ;  /* 0x0000040a1000798e */ /* 0x0005e8000c12e106 */
[----:B------:R-:W0:Y:S01]  /*02e0*/  ATOMG.E.ADD.STRONG.GPU PT, R21, desc[UR6][R16.64+0x8], R10 ;  /* 0x8000080a101579a8 */ /* 0x000e2200081ef106 */
[----:B------:R-:W-:-:S04]  /*02f0*/  IADD3 R18, P1, PT, R16, 0x4, RZ ;  /* 0x0000000410127810 */ /* 0x000fc80007f3e0ff */
[----:B------:R-:W-:-:S03]  /*0300*/  IADD3.X R19, PT, PT, RZ, R17, RZ, P1, !PT ;  /* 0x00000011ff137210 */ /* 0x000fc60000ffe4ff */
[----:B0-----:R-:W-:-:S05]  /*0310*/  IMAD.WIDE R12, R21, 0x4, R18 ;  /* 0x00000004150c7825 */ /* 0x001fca00078e0212 */
[----:B------:R0:W-:Y:S04]  /*0320*/  STG.E desc[UR6][R12.64+0x8], R5 ;  /* 0x000008050c007986 */ /* 0x0001e8000c101906 */
[----:B------:R-:W3:Y:S02]  /*0330*/  LDG.E R19, desc[UR6][R8.64+-0x4] ;  /* 0xfffffc0608137981 */ /* 0x000ee4000c1e1900 */
[----:B---3--:R-:W-:-:S05]  /*0340*/  IMAD.WIDE R18, R19, 0x40c, R6 ;  /* 0x0000040c13127825 */ /* 0x008fca00078e0206 */
[----:B------:R3:W-:Y:S04]  /*0350*/  REDG.E.ADD.STRONG.GPU desc[UR6][R18.64+0x4], R10 ;  /* 0x0000040a1200798e */ /* 0x0007e8000c12e106 */
[----:B------:R-:W4:Y:S01]  /*0360*/  ATOMG.E.ADD.STRONG.GPU PT, R21, desc[UR6][R18.64+0x8], R10 ;  /* 0x8000080a121579a8 */ /* 0x000f2200081ef106 */
[----:B-1----:R-:W-:-:S05]  /*0370*/  IADD3 R14, P1, PT, R18, 0x4, RZ ;  /* 0x00000004120e7810 */ /* 0x002fca0007f3e0ff */
[----:B------:R-:W-:Y:S02]  /*0380*/  IMAD.X R15, RZ, RZ, R19, P1 ;  /* 0x000000ffff0f7224 */ /* 0x000fe400008e0613 */
[----:B----4-:R-:W-:-:S05]  /*0390*/  IMAD.WIDE R14, R21, 0x4, R14 ;  /* 0x00000004150e7825 */ /* 0x010fca00078e020e */
[----:B------:R3:W-:Y:S04]  /*03a0*/  STG.E desc[UR6][R14.64+0x8], R5 ;  /* 0x000008050e007986 */ /* 0x0007e8000c101906 */
[----:B--2---:R-:W2:Y:S02]  /*03b0*/  LDG.E R17, desc[UR6][R8.64] ;  /* 0x0000000608117981 */ /* 0x004ea4000c1e1900 */
[----:B--2---:R-:W-:-:S05]  /*03c0*/  IMAD.WIDE R16, R17, 0x40c, R6 ;  /* 0x0000040c11107825 */ /* 0x004fca00078e0206 */
[----:B------:R3:W-:Y:S04]  /*03d0*/  REDG.E.ADD.STRONG.GPU desc[UR6][R16.64+0x4], R10 ;  /* 0x0000040a1000798e */ /* 0x0007e8000c12e106 */
[----:B------:R-:W2:Y:S01]  /*03e0*/  ATOMG.E.ADD.STRONG.GPU PT, R21, desc[UR6][R16.64+0x8], R10 ;  /* 0x8000080a101579a8 */ /* 0x000ea200081ef106 */
[----:B0-----:R-:W-:Y:S01]  /*03f0*/  IADD3 R12, P1, PT, R16, 0x4, RZ ;  /* 0x00000004100c7810 */ /* 0x001fe20007f3e0ff */
[----:B------:R-:W-:Y:S01]  /*0400*/  VIADD R4, R4, 0x4 ;  /* 0x0000000404047836 */ /* 0x000fe20000000000 */
[----:B------:R-:W-:Y:S02]  /*0410*/  IADD3 R8, P2, PT, R8, 0x10, RZ ;  /* 0x0000001008087810 */ /* 0x000fe40007f5e0ff */
[----:B------:R-:W-:Y:S02]  /*0420*/  IADD3.X R13, PT, PT, RZ, R17, RZ, P1, !PT ;  /* 0x00000011ff0d7210 */ /* 0x000fe40000ffe4ff */
[----:B------:R-:W-:-:S02]  /*0430*/  ISETP.NE.AND P1, PT, R4, RZ, PT ;  /* 0x000000ff0400720c */ /* 0x000fc40003f25270 */
[----:B------:R-:W-:Y:S01]  /*0440*/  IADD3.X R9, PT, PT, RZ, R9, RZ, P2, !PT ;  /* 0x00000009ff097210 */ /* 0x000fe200017fe4ff */
[----:B--2---:R-:W-:-:S05]  /*0450*/  IMAD.WIDE R12, R21, 0x4, R12 ;  /* 0x00000004150c7825 */ /* 0x004fca00078e020c */
[----:B------:R3:W-:Y:S05]  /*0460*/  STG.E desc[UR6][R12.64+0x8], R5 ;  /* 0x000008050c007986 */ /* 0x0007ea000c101906 */
[----:B------:R-:W-:Y:S05]  /*0470*/  @P1 BRA `(.L_x_57) ;  /* 0xfffffffc00681947 */ /* 0x000fea000383ffff */
.L_x_56:
[----:B------:R-:W-:Y:S05]  /*0480*/  BSYNC.RECONVERGENT B1 ;  /* 0x0000000000017941 */ /* 0x000fea0003800200 */
.L_x_55:
[----:B------:R-:W-:Y:S05]  /*0490*/  @!P0 BRA `(.L_x_54) ;  /* 0x00000000007c8947 */ /* 0x000fea0003800000 */
[----:B------:R-:W-:Y:S01]  /*04a0*/  IMAD.WIDE.U32 R2, R11, 0x4, R2 ;  /* 0x000000040b027825 */ /* 0x000fe200078e0002 */
[----:B------:R-:W0:Y:S04]  /*04b0*/  LDC.64 R6, c[0x0][0x390] ;  /* 0x0000e400ff067b82 */ /* 0x000e280000000a00 */
[----:B------:R-:W0:Y:S01]  /*04c0*/  LDG.E R9, desc[UR6][R2.64+0x4] ;  /* 0x0000040602097981 */ /* 0x000e22000c1e1900 */
[----:B---3--:R-:W-:Y:S02]  /*04d0*/  IMAD.MOV.U32 R15, RZ, RZ, 0x1 ;  /* 0x00000001ff0f7424 */ /* 0x008fe400078e00ff */
[----:B0-----:R-:W-:-:S05]  /*04e0*/  IMAD.WIDE R8, R9, 0x40c, R6 ;  /* 0x0000040c09087825 */ /* 0x001fca00078e0206 */
[----:B------:R0:W-:Y:S04]  /*04f0*/  REDG.E.ADD.STRONG.GPU desc[UR6][R8.64+0x4], R15 ;  /* 0x0000040f0800798e */ /* 0x0001e8000c12e106 */
[----:B------:R-:W2:Y:S01]  /*0500*/  ATOMG.E.ADD.STRONG.GPU PT, R13, desc[UR6][R8.64+0x8], R15 ;  /* 0x8000080f080d79a8 */ /* 0x000ea200081ef106 */
[----:B------:R-:W-:-:S04]  /*0510*/  IADD3 R10, P0, PT, R8, 0x4, RZ ;  /* 0x00000004080a7810 */ /* 0x000fc80007f1e0ff */
[----:B------:R-:W-:Y:S02]  /*0520*/  IADD3.X R11, PT, PT, RZ, R9, RZ, P0, !PT ;  /* 0x00000009ff0b7210 */ /* 0x000fe400007fe4ff */
[----:B------:R-:W-:Y:S01]  /*0530*/  ISETP.NE.AND P0, PT, R20, 0x1, PT ;  /* 0x000000011400780c */ /* 0x000fe20003f05270 */
[----:B--2---:R-:W-:-:S05]  /*0540*/  IMAD.WIDE R10, R13, 0x4, R10 ;  /* 0x000000040d0a7825 */ /* 0x004fca00078e020a */
[----:B------:R0:W-:Y:S07]  /*0550*/  STG.E desc[UR6][R10.64+0x8], R5 ;  /* 0x000008050a007986 */ /* 0x0001ee000c101906 */
[----:B------:R-:W-:Y:S05]  /*0560*/  @!P0 BRA `(.L_x_54) ;  /* 0x0000000000488947 */ /* 0x000fea0003800000 */
[----:B0-----:R-:W2:Y:S02]  /*0570*/  LDG.E R9, desc[UR6][R2.64+0x8] ;  /* 0x0000080602097981 */ /* 0x001ea4000c1e1900 */
[----:B--2---:R-:W-:-:S05]  /*0580*/  IMAD.WIDE R8, R9, 0x40c, R6 ;  /* 0x0000040c09087825 */ /* 0x004fca00078e0206 */
[----:B------:R1:W-:Y:S04]  /*0590*/  REDG.E.ADD.STRONG.GPU desc[UR6][R8.64+0x4], R15 ;  /* 0x0000040f0800798e */ /* 0x0003e8000c12e106 */
[----:B------:R-:W2:Y:S01]  /*05a0*/  ATOMG.E.ADD.STRONG.GPU PT, R13, desc[UR6][R8.64+0x8], R15 ;  /* 0x8000080f080d79a8 */ /* 0x000ea200081ef106 */
[----:B------:R-:W-:-:S05]  /*05b0*/  IADD3 R10, P0, PT, R8, 0x4, RZ ;  /* 0x00000004080a7810 */ /* 0x000fca0007f1e0ff */
[----:B------:R-:W-:Y:S01]  /*05c0*/  IMAD.X R11, RZ, RZ, R9, P0 ;  /* 0x000000ffff0b7224 */ /* 0x000fe200000e0609 */
[----:B------:R-:W-:Y:S01]  /*05d0*/  ISETP.NE.AND P0, PT, R20, 0x2, PT ;  /* 0x000000021400780c */ /* 0x000fe20003f05270 */
[----:B--2---:R-:W-:-:S05]  /*05e0*/  IMAD.WIDE R10, R13, 0x4, R10 ;  /* 0x000000040d0a7825 */ /* 0x004fca00078e020a */
[----:B------:R1:W-:Y:S07]  /*05f0*/  STG.E desc[UR6][R10.64+0x8], R5 ;  /* 0x000008050a007986 */ /* 0x0003ee000c101906 */
[----:B------:R-:W-:Y:S05]  /*0600*/  @!P0 BRA `(.L_x_54) ;  /* 0x0000000000208947 */ /* 0x000fea0003800000 */
[----:B------:R-:W2:Y:S02]  /*0610*/  LDG.E R3, desc[UR6][R2.64+0xc] ;  /* 0x00000c0602037981 */ /* 0x000ea4000c1e1900 */
[----:B--2---:R-:W-:-:S05]  /*0620*/  IMAD.WIDE R6, R3, 0x40c, R6 ;  /* 0x0000040c03067825 */ /* 0x004fca00078e0206 */
[----:B------:R2:W-:Y:S04]  /*0630*/  REDG.E.ADD.STRONG.GPU desc[UR6][R6.64+0x4], R15 ;  /* 0x0000040f0600798e */ /* 0x0005e8000c12e106 */
[----:B-1----:R-:W3:Y:S01]  /*0640*/  ATOMG.E.ADD.STRONG.GPU PT, R11, desc[UR6][R6.64+0x8], R15 ;  /* 0x8000080f060b79a8 */ /* 0x002ee200081ef106 */
[----:B------:R-:W-:-:S04]  /*0650*/  IADD3 R8, P0, PT, R6, 0x4, RZ ;  /* 0x0000000406087810 */ /* 0x000fc80007f1e0ff */
[----:B------:R-:W-:-:S03]  /*0660*/  IADD3.X R9, PT, PT, RZ, R7, RZ, P0, !PT ;  /* 0x00000007ff097210 */ /* 0x000fc600007fe4ff */
[----:B---3--:R-:W-:-:S05]  /*0670*/  IMAD.WIDE R8, R11, 0x4, R8 ;  /* 0x000000040b087825 */ /* 0x008fca00078e0208 */
[----:B------:R2:W-:Y:S02]  /*0680*/  STG.E desc[UR6][R8.64+0x8], R5 ;  /* 0x0000080508007986 */ /* 0x0005e4000c101906 */
.L_x_54:
[----:B------:R-:W-:Y:S05]  /*0690*/  BSYNC.RECONVERGENT B0 ;  /* 0x0000000000007941 */ /* 0x000fea0003800200 */
.L_x_53:
[----:B------:R-:W4:Y:S01]  /*06a0*/  LDCU UR8, c[0x0][0x380] ;  /* 0x00007000ff0877ac */ /* 0x000f220008000800 */
[----:B0123--:R-:W-:-:S05]  /*06b0*/  IMAD.IADD R5, R0, 0x1, R5 ;  /* 0x0000000100057824 */ /* 0x00ffca00078e0205 */
[----:B----4-:R-:W-:-:S13]  /*06c0*/  ISETP.GE.AND P0, PT, R5, UR8, PT ;  /* 0x0000000805007c0c */ /* 0x010fda000bf06270 */
[----:B------:R-:W-:Y:S05]  /*06d0*/  @!P0 BRA `(.L_x_58) ;  /* 0xfffffff800808947 */ /* 0x000fea000383ffff */
[----:B------:R-:W-:Y:S05]  /*06e0*/  EXIT ;  /* 0x000000000000794d */ /* 0x000fea0003800000 */
.L_x_59:
        /* <DEDUP_REMOVED lines=9> */
.L_x_62:


//--------------------- .nv.shared.reserved.0     --------------------------
	.section	.nv.shared.reserved.0,"aw",@nobits
	.weak		__nv_reservedSMEM_offset_0_alias
	.size		__nv_reservedSMEM_offset_0_alias, 0, 64
	.other		__nv_reservedSMEM_offset_0_alias,@"STO_CUDA_RESERVED_SHARED STV_DEFAULT"
__nv_reservedSMEM_offset_0_alias:
	.zero		0
	.zero		64


//--------------------- .nv.constant0._Z18find_support_countPiP7ItemSetS_S1_P11Transaction --------------------------
	.section	.nv.constant0._Z18find_support_countPiP7ItemSetS_S1_P11Transaction,"a",@progbits
	.sectionflags	@""
	.align	4
.nv.constant0._Z18find_support_countPiP7ItemSetS_S1_P11Transaction:
	.zero		936


//--------------------- .nv.constant0._Z23select_with_min_supportiP4ItemiP7ItemSetPi --------------------------
	.section	.nv.constant0._Z23select_with_min_supportiP4ItemiP7ItemSetPi,"a",@progbits
	.sectionflags	@""
	.align	4
.nv.constant0._Z23select_with_min_supportiP4ItemiP7ItemSetPi:
	.zero		936


//--------------------- .nv.constant0._Z15item_freq_countiP11TransactionP4Item --------------------------
	.section	.nv.constant0._Z15item_freq_countiP11TransactionP4Item,"a",@progbits
	.sectionflags	@""
	.align	4
.nv.constant0._Z15item_freq_countiP11TransactionP4Item:
	.zero		920


//--------------------- SYMBOLS --------------------------

	.type		.nv.reservedSmem.offset0,@object
	.size		.nv.reservedSmem.offset0,0x4
